






.version 4.0
.target sm_20
.address_size 64

.const .align 4 .b8 c_Table[372];

.entry _Z26quasirandomGeneratorKernelPfjj(
.param .u64 _Z26quasirandomGeneratorKernelPfjj_param_0,
.param .u32 _Z26quasirandomGeneratorKernelPfjj_param_1,
.param .u32 _Z26quasirandomGeneratorKernelPfjj_param_2
)
{
.reg .pred %p<3>;
.reg .s32 %r<174>;
.reg .f32 %f<3>;
.reg .s64 %rd<8>;


ld.param.u64 %rd1, [_Z26quasirandomGeneratorKernelPfjj_param_0];
ld.param.u32 %r35, [_Z26quasirandomGeneratorKernelPfjj_param_1];
ld.param.u32 %r36, [_Z26quasirandomGeneratorKernelPfjj_param_2];
mov.u32 %r37, %ctaid.x;
mov.u32 %r38, %ntid.x;
mul24.lo.u32 %r39, %r38, %r37;
mov.u32 %r40, %tid.x;
add.s32 %r173, %r40, %r39;
setp.ge.u32	%p1, %r173, %r36;
@%p1 bra BB0_3;

mov.u32 %r41, %tid.y;
mul.wide.u32 %rd2, %r41, 124;
mov.u64 %rd3, c_Table;
add.s64 %rd4, %rd3, %rd2;
ld.const.u32 %r2, [%rd4+120];
ld.const.u32 %r3, [%rd4+116];
ld.const.u32 %r4, [%rd4+112];
ld.const.u32 %r5, [%rd4+108];
ld.const.u32 %r6, [%rd4+104];
ld.const.u32 %r7, [%rd4+100];
ld.const.u32 %r8, [%rd4+96];
ld.const.u32 %r9, [%rd4+92];
ld.const.u32 %r10, [%rd4+88];
ld.const.u32 %r11, [%rd4+84];
ld.const.u32 %r12, [%rd4+80];
ld.const.u32 %r13, [%rd4+76];
ld.const.u32 %r14, [%rd4+72];
ld.const.u32 %r15, [%rd4+68];
ld.const.u32 %r16, [%rd4+64];
ld.const.u32 %r17, [%rd4+60];
ld.const.u32 %r18, [%rd4+56];
ld.const.u32 %r19, [%rd4+52];
ld.const.u32 %r20, [%rd4+48];
ld.const.u32 %r21, [%rd4+44];
ld.const.u32 %r22, [%rd4+40];
ld.const.u32 %r23, [%rd4+36];
ld.const.u32 %r24, [%rd4+32];
ld.const.u32 %r25, [%rd4+28];
ld.const.u32 %r26, [%rd4+24];
ld.const.u32 %r27, [%rd4+20];
ld.const.u32 %r28, [%rd4+16];
ld.const.u32 %r29, [%rd4+12];
ld.const.u32 %r30, [%rd4+8];
ld.const.u32 %r31, [%rd4+4];
ld.const.u32 %r32, [%rd4];
cvta.to.global.u64 %rd5, %rd1;

BB0_2:
add.s32 %r42, %r173, %r35;
shl.b32 %r43, %r42, 31;
shr.s32 %r44, %r43, 31;
and.b32 %r45, %r44, %r32;
shl.b32 %r46, %r42, 30;
shr.s32 %r47, %r46, 31;
and.b32 %r48, %r47, %r31;
xor.b32 %r49, %r45, %r48;
shl.b32 %r50, %r42, 29;
shr.s32 %r51, %r50, 31;
and.b32 %r52, %r51, %r30;
xor.b32 %r53, %r49, %r52;
shl.b32 %r54, %r42, 28;
shr.s32 %r55, %r54, 31;
and.b32 %r56, %r55, %r29;
xor.b32 %r57, %r53, %r56;
shl.b32 %r58, %r42, 27;
shr.s32 %r59, %r58, 31;
and.b32 %r60, %r59, %r28;
xor.b32 %r61, %r57, %r60;
shl.b32 %r62, %r42, 26;
shr.s32 %r63, %r62, 31;
and.b32 %r64, %r63, %r27;
xor.b32 %r65, %r61, %r64;
shl.b32 %r66, %r42, 25;
shr.s32 %r67, %r66, 31;
and.b32 %r68, %r67, %r26;
xor.b32 %r69, %r65, %r68;
shl.b32 %r70, %r42, 24;
shr.s32 %r71, %r70, 31;
and.b32 %r72, %r71, %r25;
xor.b32 %r73, %r69, %r72;
shl.b32 %r74, %r42, 23;
shr.s32 %r75, %r74, 31;
and.b32 %r76, %r75, %r24;
xor.b32 %r77, %r73, %r76;
shl.b32 %r78, %r42, 22;
shr.s32 %r79, %r78, 31;
and.b32 %r80, %r79, %r23;
xor.b32 %r81, %r77, %r80;
shl.b32 %r82, %r42, 21;
shr.s32 %r83, %r82, 31;
and.b32 %r84, %r83, %r22;
xor.b32 %r85, %r81, %r84;
shl.b32 %r86, %r42, 20;
shr.s32 %r87, %r86, 31;
and.b32 %r88, %r87, %r21;
xor.b32 %r89, %r85, %r88;
shl.b32 %r90, %r42, 19;
shr.s32 %r91, %r90, 31;
and.b32 %r92, %r91, %r20;
xor.b32 %r93, %r89, %r92;
shl.b32 %r94, %r42, 18;
shr.s32 %r95, %r94, 31;
and.b32 %r96, %r95, %r19;
xor.b32 %r97, %r93, %r96;
shl.b32 %r98, %r42, 17;
shr.s32 %r99, %r98, 31;
and.b32 %r100, %r99, %r18;
xor.b32 %r101, %r97, %r100;
shl.b32 %r102, %r42, 16;
shr.s32 %r103, %r102, 31;
and.b32 %r104, %r103, %r17;
xor.b32 %r105, %r101, %r104;
shl.b32 %r106, %r42, 15;
shr.s32 %r107, %r106, 31;
and.b32 %r108, %r107, %r16;
xor.b32 %r109, %r105, %r108;
shl.b32 %r110, %r42, 14;
shr.s32 %r111, %r110, 31;
and.b32 %r112, %r111, %r15;
xor.b32 %r113, %r109, %r112;
shl.b32 %r114, %r42, 13;
shr.s32 %r115, %r114, 31;
and.b32 %r116, %r115, %r14;
xor.b32 %r117, %r113, %r116;
shl.b32 %r118, %r42, 12;
shr.s32 %r119, %r118, 31;
and.b32 %r120, %r119, %r13;
xor.b32 %r121, %r117, %r120;
shl.b32 %r122, %r42, 11;
shr.s32 %r123, %r122, 31;
and.b32 %r124, %r123, %r12;
xor.b32 %r125, %r121, %r124;
shl.b32 %r126, %r42, 10;
shr.s32 %r127, %r126, 31;
and.b32 %r128, %r127, %r11;
xor.b32 %r129, %r125, %r128;
shl.b32 %r130, %r42, 9;
shr.s32 %r131, %r130, 31;
and.b32 %r132, %r131, %r10;
xor.b32 %r133, %r129, %r132;
shl.b32 %r134, %r42, 8;
shr.s32 %r135, %r134, 31;
and.b32 %r136, %r135, %r9;
xor.b32 %r137, %r133, %r136;
shl.b32 %r138, %r42, 7;
shr.s32 %r139, %r138, 31;
and.b32 %r140, %r139, %r8;
xor.b32 %r141, %r137, %r140;
shl.b32 %r142, %r42, 6;
shr.s32 %r143, %r142, 31;
and.b32 %r144, %r143, %r7;
xor.b32 %r145, %r141, %r144;
shl.b32 %r146, %r42, 5;
shr.s32 %r147, %r146, 31;
and.b32 %r148, %r147, %r6;
xor.b32 %r149, %r145, %r148;
shl.b32 %r150, %r42, 4;
shr.s32 %r151, %r150, 31;
and.b32 %r152, %r151, %r5;
xor.b32 %r153, %r149, %r152;
shl.b32 %r154, %r42, 3;
shr.s32 %r155, %r154, 31;
and.b32 %r156, %r155, %r4;
xor.b32 %r157, %r153, %r156;
shl.b32 %r158, %r42, 2;
shr.s32 %r159, %r158, 31;
and.b32 %r160, %r159, %r3;
xor.b32 %r161, %r157, %r160;
shl.b32 %r162, %r42, 1;
shr.s32 %r163, %r162, 31;
and.b32 %r164, %r163, %r2;
xor.b32 %r165, %r161, %r164;
add.s32 %r166, %r165, 1;
cvt.rn.f32.u32	%f1, %r166;
mul.f32 %f2, %f1, 0f30000000;
mul24.lo.u32 %r168, %r41, %r36;
add.s32 %r169, %r168, %r173;
mul.wide.u32 %rd6, %r169, 4;
add.s64 %rd7, %rd5, %rd6;
st.global.f32 [%rd7], %f2;
mov.u32 %r170, %nctaid.x;
mul24.lo.u32 %r172, %r38, %r170;
add.s32 %r173, %r173, %r172;
setp.lt.u32	%p2, %r173, %r36;
@%p2 bra BB0_2;

BB0_3:
ret;
}

.entry _Z16inverseCNDKernelPfPjj(
.param .u64 _Z16inverseCNDKernelPfPjj_param_0,
.param .u64 _Z16inverseCNDKernelPfPjj_param_1,
.param .u32 _Z16inverseCNDKernelPfPjj_param_2
)
{
.reg .pred %p<42>;
.reg .s32 %r<116>;
.reg .f32 %f<19>;
.reg .s64 %rd<12>;
.reg .f64 %fd<271>;


ld.param.u64 %rd5, [_Z16inverseCNDKernelPfPjj_param_0];
ld.param.u64 %rd4, [_Z16inverseCNDKernelPfPjj_param_1];
ld.param.u32 %r50, [_Z16inverseCNDKernelPfPjj_param_2];
cvta.to.global.u64 %rd1, %rd5;
mov.u32 %r51, %ctaid.x;
mov.u32 %r52, %ntid.x;
mul24.lo.u32 %r53, %r52, %r51;
mov.u32 %r54, %tid.x;
add.s32 %r107, %r54, %r53;
mov.u32 %r55, %nctaid.x;
mul24.lo.u32 %r2, %r52, %r55;
setp.eq.s64	%p1, %rd4, 0;
@%p1 bra BB1_30;

cvta.to.global.u64 %rd2, %rd4;
setp.ge.u32	%p2, %r107, %r50;
@%p2 bra BB1_59;

BB1_2:
cvt.u64.u32	%rd3, %r107;
mul.wide.u32 %rd6, %r107, 4;
add.s64 %rd7, %rd2, %rd6;
ld.global.u32 %r4, [%rd7];
shr.s32 %r56, %r4, 31;
xor.b32 %r57, %r56, %r4;
cvt.rn.f64.u32	%fd41, %r57;
fma.rn.f64 %fd1, %fd41, 0d3DF0000000100000, 0d3DE0000000100000;
add.f64 %fd2, %fd1, 0dBFE0000000000000;
setp.gt.f64	%p3, %fd2, 0dBFDAE147AE147AE1;
@%p3 bra BB1_28;

{
.reg .b32 %temp; 
mov.b64 {%temp, %r99}, %fd1;
}
setp.lt.f64	%p4, %fd1, 0d7FF0000000000000;
setp.gt.f64	%p5, %fd1, 0d0000000000000000;
and.pred %p6, %p5, %p4;
@%p6 bra BB1_9;

abs.f64 %fd42, %fd1;
setp.gtu.f64	%p7, %fd42, 0d7FF0000000000000;
@%p7 bra BB1_8;

setp.neu.f64	%p8, %fd1, 0d0000000000000000;
@%p8 bra BB1_7;

mov.f64 %fd262, 0dFFF0000000000000;
bra.uni BB1_15;

BB1_7:
setp.eq.f64	%p9, %fd1, 0d7FF0000000000000;
selp.f64	%fd262, %fd1, 0dFFF8000000000000, %p9;
bra.uni BB1_15;

BB1_8:
add.f64 %fd262, %fd1, %fd1;
bra.uni BB1_15;

BB1_9:
{
.reg .b32 %temp; 
mov.b64 {%r100, %temp}, %fd1;
}
setp.lt.u32	%p10, %r99, 1048576;
@%p10 bra BB1_11;

mov.u32 %r101, -1023;
bra.uni BB1_12;

BB1_11:
mul.f64 %fd44, %fd1, 0d4350000000000000;
{
.reg .b32 %temp; 
mov.b64 {%temp, %r99}, %fd44;
}
{
.reg .b32 %temp; 
mov.b64 {%r100, %temp}, %fd44;
}
mov.u32 %r101, -1077;

BB1_12:
shr.s32 %r60, %r99, 20;
add.s32 %r102, %r101, %r60;
and.b32 %r61, %r99, -2146435073;
or.b32 %r62, %r61, 1072693248;
mov.b64 %fd261, {%r100, %r62};
setp.lt.u32	%p11, %r62, 1073127583;
@%p11 bra BB1_14;

{
.reg .b32 %temp; 
mov.b64 {%r63, %temp}, %fd261;
}
{
.reg .b32 %temp; 
mov.b64 {%temp, %r64}, %fd261;
}
add.s32 %r65, %r64, -1048576;
mov.b64 %fd261, {%r63, %r65};
add.s32 %r102, %r102, 1;

BB1_14:
add.f64 %fd45, %fd261, 0d3FF0000000000000;
mov.f64 %fd47, 0d3FF0000000000000;

	cvt.rn.f32.f64 %f1,%fd45;

	
	rcp.approx.ftz.f32 %f2,%f1;

	
	cvt.f64.f32 %fd46,%f2;

	neg.f64 %fd48, %fd45;
fma.rn.f64 %fd49, %fd48, %fd46, %fd47;
fma.rn.f64 %fd50, %fd49, %fd49, %fd49;
fma.rn.f64 %fd51, %fd50, %fd46, %fd46;
add.f64 %fd52, %fd261, 0dBFF0000000000000;
mul.f64 %fd53, %fd52, %fd51;
fma.rn.f64 %fd54, %fd52, %fd51, %fd53;
mul.f64 %fd55, %fd54, %fd54;
mov.f64 %fd56, 0d3ED0EE258B7A8B04;
mov.f64 %fd57, 0d3EB1380B3AE80F1E;
fma.rn.f64 %fd58, %fd57, %fd55, %fd56;
mov.f64 %fd59, 0d3EF3B2669F02676F;
fma.rn.f64 %fd60, %fd58, %fd55, %fd59;
mov.f64 %fd61, 0d3F1745CBA9AB0956;
fma.rn.f64 %fd62, %fd60, %fd55, %fd61;
mov.f64 %fd63, 0d3F3C71C72D1B5154;
fma.rn.f64 %fd64, %fd62, %fd55, %fd63;
mov.f64 %fd65, 0d3F624924923BE72D;
fma.rn.f64 %fd66, %fd64, %fd55, %fd65;
mov.f64 %fd67, 0d3F8999999999A3C4;
fma.rn.f64 %fd68, %fd66, %fd55, %fd67;
mov.f64 %fd69, 0d3FB5555555555554;
fma.rn.f64 %fd70, %fd68, %fd55, %fd69;
sub.f64 %fd71, %fd52, %fd54;
add.f64 %fd72, %fd71, %fd71;
neg.f64 %fd73, %fd54;
fma.rn.f64 %fd74, %fd73, %fd52, %fd72;
mul.f64 %fd75, %fd51, %fd74;
mul.f64 %fd76, %fd70, %fd55;
fma.rn.f64 %fd77, %fd76, %fd54, %fd75;
cvt.rn.f64.s32	%fd78, %r102;
mov.f64 %fd79, 0d3FE62E42FEFA39EF;
fma.rn.f64 %fd80, %fd78, %fd79, %fd54;
neg.s32 %r66, %r102;
cvt.rn.f64.s32	%fd81, %r66;
fma.rn.f64 %fd82, %fd81, %fd79, %fd80;
sub.f64 %fd83, %fd82, %fd54;
sub.f64 %fd84, %fd77, %fd83;
mov.f64 %fd85, 0d3C7ABC9E3B39803F;
fma.rn.f64 %fd86, %fd78, %fd85, %fd84;
add.f64 %fd262, %fd80, %fd86;

BB1_15:
neg.f64 %fd10, %fd262;
{
.reg .b32 %temp; 
mov.b64 {%temp, %r103}, %fd10;
}
setp.gt.f64	%p12, %fd262, 0dFFF0000000000000;
setp.lt.f64	%p13, %fd262, 0d8000000000000000;
and.pred %p14, %p13, %p12;
@%p14 bra BB1_21;

abs.f64 %fd87, %fd10;
setp.gtu.f64	%p15, %fd87, 0d7FF0000000000000;
@%p15 bra BB1_20;

setp.neu.f64	%p16, %fd262, 0d8000000000000000;
@%p16 bra BB1_19;

mov.f64 %fd264, 0dFFF0000000000000;
bra.uni BB1_27;

BB1_19:
setp.eq.f64	%p17, %fd262, 0dFFF0000000000000;
selp.f64	%fd264, %fd10, 0dFFF8000000000000, %p17;
bra.uni BB1_27;

BB1_20:
sub.f64 %fd264, %fd10, %fd262;
bra.uni BB1_27;

BB1_21:
{
.reg .b32 %temp; 
mov.b64 {%r104, %temp}, %fd10;
}
setp.lt.u32	%p18, %r103, 1048576;
@%p18 bra BB1_23;

mov.u32 %r105, -1023;
bra.uni BB1_24;

BB1_23:
mul.f64 %fd89, %fd262, 0dC350000000000000;
{
.reg .b32 %temp; 
mov.b64 {%temp, %r103}, %fd89;
}
{
.reg .b32 %temp; 
mov.b64 {%r104, %temp}, %fd89;
}
mov.u32 %r105, -1077;

BB1_24:
shr.s32 %r69, %r103, 20;
add.s32 %r106, %r105, %r69;
and.b32 %r70, %r103, -2146435073;
or.b32 %r71, %r70, 1072693248;
mov.b64 %fd263, {%r104, %r71};
setp.lt.u32	%p19, %r71, 1073127583;
@%p19 bra BB1_26;

{
.reg .b32 %temp; 
mov.b64 {%r72, %temp}, %fd263;
}
{
.reg .b32 %temp; 
mov.b64 {%temp, %r73}, %fd263;
}
add.s32 %r74, %r73, -1048576;
mov.b64 %fd263, {%r72, %r74};
add.s32 %r106, %r106, 1;

BB1_26:
add.f64 %fd90, %fd263, 0d3FF0000000000000;
mov.f64 %fd92, 0d3FF0000000000000;

	cvt.rn.f32.f64 %f5,%fd90;

	
	rcp.approx.ftz.f32 %f6,%f5;

	
	cvt.f64.f32 %fd91,%f6;

	neg.f64 %fd93, %fd90;
fma.rn.f64 %fd94, %fd93, %fd91, %fd92;
fma.rn.f64 %fd95, %fd94, %fd94, %fd94;
fma.rn.f64 %fd96, %fd95, %fd91, %fd91;
add.f64 %fd97, %fd263, 0dBFF0000000000000;
mul.f64 %fd98, %fd97, %fd96;
fma.rn.f64 %fd99, %fd97, %fd96, %fd98;
mul.f64 %fd100, %fd99, %fd99;
mov.f64 %fd101, 0d3ED0EE258B7A8B04;
mov.f64 %fd102, 0d3EB1380B3AE80F1E;
fma.rn.f64 %fd103, %fd102, %fd100, %fd101;
mov.f64 %fd104, 0d3EF3B2669F02676F;
fma.rn.f64 %fd105, %fd103, %fd100, %fd104;
mov.f64 %fd106, 0d3F1745CBA9AB0956;
fma.rn.f64 %fd107, %fd105, %fd100, %fd106;
mov.f64 %fd108, 0d3F3C71C72D1B5154;
fma.rn.f64 %fd109, %fd107, %fd100, %fd108;
mov.f64 %fd110, 0d3F624924923BE72D;
fma.rn.f64 %fd111, %fd109, %fd100, %fd110;
mov.f64 %fd112, 0d3F8999999999A3C4;
fma.rn.f64 %fd113, %fd111, %fd100, %fd112;
mov.f64 %fd114, 0d3FB5555555555554;
fma.rn.f64 %fd115, %fd113, %fd100, %fd114;
sub.f64 %fd116, %fd97, %fd99;
add.f64 %fd117, %fd116, %fd116;
neg.f64 %fd118, %fd99;
fma.rn.f64 %fd119, %fd118, %fd97, %fd117;
mul.f64 %fd120, %fd96, %fd119;
mul.f64 %fd121, %fd115, %fd100;
fma.rn.f64 %fd122, %fd121, %fd99, %fd120;
cvt.rn.f64.s32	%fd123, %r106;
mov.f64 %fd124, 0d3FE62E42FEFA39EF;
fma.rn.f64 %fd125, %fd123, %fd124, %fd99;
neg.s32 %r75, %r106;
cvt.rn.f64.s32	%fd126, %r75;
fma.rn.f64 %fd127, %fd126, %fd124, %fd125;
sub.f64 %fd128, %fd127, %fd99;
sub.f64 %fd129, %fd122, %fd128;
mov.f64 %fd130, 0d3C7ABC9E3B39803F;
fma.rn.f64 %fd131, %fd123, %fd130, %fd129;
add.f64 %fd264, %fd125, %fd131;

BB1_27:
fma.rn.f64 %fd132, %fd264, 0d3E9A93C50A02D5AD, 0d3E9361D5709B7B56;
fma.rn.f64 %fd133, %fd264, %fd132, 0d3F00DEB205F58208;
fma.rn.f64 %fd134, %fd264, %fd133, 0d3F39E62EA0A98846;
fma.rn.f64 %fd135, %fd264, %fd134, 0d3F6F7643E53E6785;
fma.rn.f64 %fd136, %fd264, %fd135, 0d3F9C4EAD73E44237;
fma.rn.f64 %fd137, %fd264, %fd136, 0d3FC4950726690686;
fma.rn.f64 %fd138, %fd264, %fd137, 0d3FEF3CC6CF8BC131;
fma.rn.f64 %fd139, %fd264, %fd138, 0d3FD59932C3E4036D;
neg.f64 %fd265, %fd139;
bra.uni BB1_29;

BB1_28:
mul.f64 %fd140, %fd2, %fd2;
fma.rn.f64 %fd141, %fd140, 0dC03970E957377778, 0d4044B212C473C6FC;
fma.rn.f64 %fd142, %fd141, %fd140, 0dC0329D70AE54A3DE;
fma.rn.f64 %fd143, %fd142, %fd140, 0d40040D931B28620D;
mul.f64 %fd144, %fd2, %fd143;
fma.rn.f64 %fd145, %fd140, 0d40090BF020558A47, 0dC0350FEF0701E57D;
fma.rn.f64 %fd146, %fd145, %fd140, 0d403715579181502C;
fma.rn.f64 %fd147, %fd146, %fd140, 0dC020F2700655072D;
fma.rn.f64 %fd148, %fd147, %fd140, 0d3FF0000000000000;
div.rn.f64 %fd265, %fd144, %fd148;

BB1_29:
neg.f64 %fd149, %fd265;
setp.gt.s32	%p20, %r4, -1;
selp.f64	%fd150, %fd265, %fd149, %p20;
cvt.rn.f32.f64	%f9, %fd150;
shl.b64 %rd8, %rd3, 2;
add.s64 %rd9, %rd1, %rd8;
st.global.f32 [%rd9], %f9;
add.s32 %r107, %r107, %r2;
setp.lt.u32	%p21, %r107, %r50;
@%p21 bra BB1_2;
bra.uni BB1_59;

BB1_30:
add.s32 %r76, %r50, 1;
mov.u32 %r77, -1;
div.u32 %r26, %r77, %r76;
setp.ge.u32	%p22, %r107, %r50;
@%p22 bra BB1_59;

BB1_31:
add.s32 %r78, %r107, 1;
mul.lo.s32 %r28, %r78, %r26;
shr.s32 %r79, %r28, 31;
xor.b32 %r80, %r79, %r28;
cvt.rn.f64.u32	%fd151, %r80;
fma.rn.f64 %fd21, %fd151, 0d3DF0000000100000, 0d3DE0000000100000;
add.f64 %fd22, %fd21, 0dBFE0000000000000;
setp.gt.f64	%p23, %fd22, 0dBFDAE147AE147AE1;
@%p23 bra BB1_57;

{
.reg .b32 %temp; 
mov.b64 {%temp, %r108}, %fd21;
}
setp.lt.f64	%p24, %fd21, 0d7FF0000000000000;
setp.gt.f64	%p25, %fd21, 0d0000000000000000;
and.pred %p26, %p25, %p24;
@%p26 bra BB1_38;

abs.f64 %fd152, %fd21;
setp.gtu.f64	%p27, %fd152, 0d7FF0000000000000;
@%p27 bra BB1_37;

setp.neu.f64	%p28, %fd21, 0d0000000000000000;
@%p28 bra BB1_36;

mov.f64 %fd267, 0dFFF0000000000000;
bra.uni BB1_44;

BB1_36:
setp.eq.f64	%p29, %fd21, 0d7FF0000000000000;
selp.f64	%fd267, %fd21, 0dFFF8000000000000, %p29;
bra.uni BB1_44;

BB1_37:
add.f64 %fd267, %fd21, %fd21;
bra.uni BB1_44;

BB1_38:
{
.reg .b32 %temp; 
mov.b64 {%r109, %temp}, %fd21;
}
setp.lt.u32	%p30, %r108, 1048576;
@%p30 bra BB1_40;

mov.u32 %r110, -1023;
bra.uni BB1_41;

BB1_40:
mul.f64 %fd154, %fd21, 0d4350000000000000;
{
.reg .b32 %temp; 
mov.b64 {%temp, %r108}, %fd154;
}
{
.reg .b32 %temp; 
mov.b64 {%r109, %temp}, %fd154;
}
mov.u32 %r110, -1077;

BB1_41:
shr.s32 %r83, %r108, 20;
add.s32 %r111, %r110, %r83;
and.b32 %r84, %r108, -2146435073;
or.b32 %r85, %r84, 1072693248;
mov.b64 %fd266, {%r109, %r85};
setp.lt.u32	%p31, %r85, 1073127583;
@%p31 bra BB1_43;

{
.reg .b32 %temp; 
mov.b64 {%r86, %temp}, %fd266;
}
{
.reg .b32 %temp; 
mov.b64 {%temp, %r87}, %fd266;
}
add.s32 %r88, %r87, -1048576;
mov.b64 %fd266, {%r86, %r88};
add.s32 %r111, %r111, 1;

BB1_43:
add.f64 %fd155, %fd266, 0d3FF0000000000000;
mov.f64 %fd157, 0d3FF0000000000000;

	cvt.rn.f32.f64 %f10,%fd155;

	
	rcp.approx.ftz.f32 %f11,%f10;

	
	cvt.f64.f32 %fd156,%f11;

	neg.f64 %fd158, %fd155;
fma.rn.f64 %fd159, %fd158, %fd156, %fd157;
fma.rn.f64 %fd160, %fd159, %fd159, %fd159;
fma.rn.f64 %fd161, %fd160, %fd156, %fd156;
add.f64 %fd162, %fd266, 0dBFF0000000000000;
mul.f64 %fd163, %fd162, %fd161;
fma.rn.f64 %fd164, %fd162, %fd161, %fd163;
mul.f64 %fd165, %fd164, %fd164;
mov.f64 %fd166, 0d3ED0EE258B7A8B04;
mov.f64 %fd167, 0d3EB1380B3AE80F1E;
fma.rn.f64 %fd168, %fd167, %fd165, %fd166;
mov.f64 %fd169, 0d3EF3B2669F02676F;
fma.rn.f64 %fd170, %fd168, %fd165, %fd169;
mov.f64 %fd171, 0d3F1745CBA9AB0956;
fma.rn.f64 %fd172, %fd170, %fd165, %fd171;
mov.f64 %fd173, 0d3F3C71C72D1B5154;
fma.rn.f64 %fd174, %fd172, %fd165, %fd173;
mov.f64 %fd175, 0d3F624924923BE72D;
fma.rn.f64 %fd176, %fd174, %fd165, %fd175;
mov.f64 %fd177, 0d3F8999999999A3C4;
fma.rn.f64 %fd178, %fd176, %fd165, %fd177;
mov.f64 %fd179, 0d3FB5555555555554;
fma.rn.f64 %fd180, %fd178, %fd165, %fd179;
sub.f64 %fd181, %fd162, %fd164;
add.f64 %fd182, %fd181, %fd181;
neg.f64 %fd183, %fd164;
fma.rn.f64 %fd184, %fd183, %fd162, %fd182;
mul.f64 %fd185, %fd161, %fd184;
mul.f64 %fd186, %fd180, %fd165;
fma.rn.f64 %fd187, %fd186, %fd164, %fd185;
cvt.rn.f64.s32	%fd188, %r111;
mov.f64 %fd189, 0d3FE62E42FEFA39EF;
fma.rn.f64 %fd190, %fd188, %fd189, %fd164;
neg.s32 %r89, %r111;
cvt.rn.f64.s32	%fd191, %r89;
fma.rn.f64 %fd192, %fd191, %fd189, %fd190;
sub.f64 %fd193, %fd192, %fd164;
sub.f64 %fd194, %fd187, %fd193;
mov.f64 %fd195, 0d3C7ABC9E3B39803F;
fma.rn.f64 %fd196, %fd188, %fd195, %fd194;
add.f64 %fd267, %fd190, %fd196;

BB1_44:
neg.f64 %fd30, %fd267;
{
.reg .b32 %temp; 
mov.b64 {%temp, %r112}, %fd30;
}
setp.gt.f64	%p32, %fd267, 0dFFF0000000000000;
setp.lt.f64	%p33, %fd267, 0d8000000000000000;
and.pred %p34, %p33, %p32;
@%p34 bra BB1_50;

abs.f64 %fd197, %fd30;
setp.gtu.f64	%p35, %fd197, 0d7FF0000000000000;
@%p35 bra BB1_49;

setp.neu.f64	%p36, %fd267, 0d8000000000000000;
@%p36 bra BB1_48;

mov.f64 %fd269, 0dFFF0000000000000;
bra.uni BB1_56;

BB1_48:
setp.eq.f64	%p37, %fd267, 0dFFF0000000000000;
selp.f64	%fd269, %fd30, 0dFFF8000000000000, %p37;
bra.uni BB1_56;

BB1_49:
sub.f64 %fd269, %fd30, %fd267;
bra.uni BB1_56;

BB1_50:
{
.reg .b32 %temp; 
mov.b64 {%r113, %temp}, %fd30;
}
setp.lt.u32	%p38, %r112, 1048576;
@%p38 bra BB1_52;

mov.u32 %r114, -1023;
bra.uni BB1_53;

BB1_52:
mul.f64 %fd199, %fd267, 0dC350000000000000;
{
.reg .b32 %temp; 
mov.b64 {%temp, %r112}, %fd199;
}
{
.reg .b32 %temp; 
mov.b64 {%r113, %temp}, %fd199;
}
mov.u32 %r114, -1077;

BB1_53:
shr.s32 %r92, %r112, 20;
add.s32 %r115, %r114, %r92;
and.b32 %r93, %r112, -2146435073;
or.b32 %r94, %r93, 1072693248;
mov.b64 %fd268, {%r113, %r94};
setp.lt.u32	%p39, %r94, 1073127583;
@%p39 bra BB1_55;

{
.reg .b32 %temp; 
mov.b64 {%r95, %temp}, %fd268;
}
{
.reg .b32 %temp; 
mov.b64 {%temp, %r96}, %fd268;
}
add.s32 %r97, %r96, -1048576;
mov.b64 %fd268, {%r95, %r97};
add.s32 %r115, %r115, 1;

BB1_55:
add.f64 %fd200, %fd268, 0d3FF0000000000000;
mov.f64 %fd202, 0d3FF0000000000000;

	cvt.rn.f32.f64 %f14,%fd200;

	
	rcp.approx.ftz.f32 %f15,%f14;

	
	cvt.f64.f32 %fd201,%f15;

	neg.f64 %fd203, %fd200;
fma.rn.f64 %fd204, %fd203, %fd201, %fd202;
fma.rn.f64 %fd205, %fd204, %fd204, %fd204;
fma.rn.f64 %fd206, %fd205, %fd201, %fd201;
add.f64 %fd207, %fd268, 0dBFF0000000000000;
mul.f64 %fd208, %fd207, %fd206;
fma.rn.f64 %fd209, %fd207, %fd206, %fd208;
mul.f64 %fd210, %fd209, %fd209;
mov.f64 %fd211, 0d3ED0EE258B7A8B04;
mov.f64 %fd212, 0d3EB1380B3AE80F1E;
fma.rn.f64 %fd213, %fd212, %fd210, %fd211;
mov.f64 %fd214, 0d3EF3B2669F02676F;
fma.rn.f64 %fd215, %fd213, %fd210, %fd214;
mov.f64 %fd216, 0d3F1745CBA9AB0956;
fma.rn.f64 %fd217, %fd215, %fd210, %fd216;
mov.f64 %fd218, 0d3F3C71C72D1B5154;
fma.rn.f64 %fd219, %fd217, %fd210, %fd218;
mov.f64 %fd220, 0d3F624924923BE72D;
fma.rn.f64 %fd221, %fd219, %fd210, %fd220;
mov.f64 %fd222, 0d3F8999999999A3C4;
fma.rn.f64 %fd223, %fd221, %fd210, %fd222;
mov.f64 %fd224, 0d3FB5555555555554;
fma.rn.f64 %fd225, %fd223, %fd210, %fd224;
sub.f64 %fd226, %fd207, %fd209;
add.f64 %fd227, %fd226, %fd226;
neg.f64 %fd228, %fd209;
fma.rn.f64 %fd229, %fd228, %fd207, %fd227;
mul.f64 %fd230, %fd206, %fd229;
mul.f64 %fd231, %fd225, %fd210;
fma.rn.f64 %fd232, %fd231, %fd209, %fd230;
cvt.rn.f64.s32	%fd233, %r115;
mov.f64 %fd234, 0d3FE62E42FEFA39EF;
fma.rn.f64 %fd235, %fd233, %fd234, %fd209;
neg.s32 %r98, %r115;
cvt.rn.f64.s32	%fd236, %r98;
fma.rn.f64 %fd237, %fd236, %fd234, %fd235;
sub.f64 %fd238, %fd237, %fd209;
sub.f64 %fd239, %fd232, %fd238;
mov.f64 %fd240, 0d3C7ABC9E3B39803F;
fma.rn.f64 %fd241, %fd233, %fd240, %fd239;
add.f64 %fd269, %fd235, %fd241;

BB1_56:
fma.rn.f64 %fd242, %fd269, 0d3E9A93C50A02D5AD, 0d3E9361D5709B7B56;
fma.rn.f64 %fd243, %fd269, %fd242, 0d3F00DEB205F58208;
fma.rn.f64 %fd244, %fd269, %fd243, 0d3F39E62EA0A98846;
fma.rn.f64 %fd245, %fd269, %fd244, 0d3F6F7643E53E6785;
fma.rn.f64 %fd246, %fd269, %fd245, 0d3F9C4EAD73E44237;
fma.rn.f64 %fd247, %fd269, %fd246, 0d3FC4950726690686;
fma.rn.f64 %fd248, %fd269, %fd247, 0d3FEF3CC6CF8BC131;
fma.rn.f64 %fd249, %fd269, %fd248, 0d3FD59932C3E4036D;
neg.f64 %fd270, %fd249;
bra.uni BB1_58;

BB1_57:
mul.f64 %fd250, %fd22, %fd22;
fma.rn.f64 %fd251, %fd250, 0dC03970E957377778, 0d4044B212C473C6FC;
fma.rn.f64 %fd252, %fd251, %fd250, 0dC0329D70AE54A3DE;
fma.rn.f64 %fd253, %fd252, %fd250, 0d40040D931B28620D;
mul.f64 %fd254, %fd22, %fd253;
fma.rn.f64 %fd255, %fd250, 0d40090BF020558A47, 0dC0350FEF0701E57D;
fma.rn.f64 %fd256, %fd255, %fd250, 0d403715579181502C;
fma.rn.f64 %fd257, %fd256, %fd250, 0dC020F2700655072D;
fma.rn.f64 %fd258, %fd257, %fd250, 0d3FF0000000000000;
div.rn.f64 %fd270, %fd254, %fd258;

BB1_58:
neg.f64 %fd259, %fd270;
setp.gt.s32	%p40, %r28, -1;
selp.f64	%fd260, %fd270, %fd259, %p40;
cvt.rn.f32.f64	%f18, %fd260;
mul.wide.u32 %rd10, %r107, 4;
add.s64 %rd11, %rd1, %rd10;
st.global.f32 [%rd11], %f18;
add.s32 %r107, %r107, %r2;
setp.lt.u32	%p41, %r107, %r50;
@%p41 bra BB1_31;

BB1_59:
ret;
}





// ===== COMPILED SASS (sm_100) =====

	.target	sm_100

	.elftype	@"ET_EXEC"


//--------------------- .note.nv.tkinfo           --------------------------
	.section	.note.nv.tkinfo,"",@"SHT_NOTE"
	.sectionflags	@"SHF_NOTE_NV_TKINFO"
	.tkinfo
        /*0018*/ 	.word	0x00000002
        /*0030*/ 	.string	""
        /*0030*/ 	.string	"ptxas"
        /*0030*/ 	.string	"Cuda compilation tools, release 13.0, V13.0.88"
        /*0030*/ 	.string	"Build cuda_13.0.r13.0/compiler.36424714_0"
        /*0030*/ 	.string	"-arch sm_100 "



//--------------------- .note.nv.cuinfo           --------------------------
	.section	.note.nv.cuinfo,"",@"SHT_NOTE"
	.sectionflags	@"SHF_NOTE_NV_CUINFO"
        /*0018*/ 	.short	0x0002
        /*001a*/ 	.short	0x0014
        /*001c*/ 	.short	0x0082
	.zero		2


//--------------------- .nv.info                  --------------------------
	.section	.nv.info,"",@"SHT_CUDA_INFO"
	.align	4


	//----- nvinfo : EIATTR_REGCOUNT
	.align		4
        /*0000*/ 	.byte	0x04, 0x2f
        /*0002*/ 	.short	(.L_2 - .L_1)
	.align		4
.L_1:
        /*0004*/ 	.word	index@(_Z26quasirandomGeneratorKernelPfjj)
        /*0008*/ 	.word	0x0000002b


	//----- nvinfo : EIATTR_FRAME_SIZE
	.align		4
.L_2:
        /*000c*/ 	.byte	0x04, 0x11
        /*000e*/ 	.short	(.L_4 - .L_3)
	.align		4
.L_3:
        /*0010*/ 	.word	index@(_Z26quasirandomGeneratorKernelPfjj)
        /*0014*/ 	.word	0x00000000


	//----- nvinfo : EIATTR_REGCOUNT
	.align		4
.L_4:
        /*0018*/ 	.byte	0x04, 0x2f
        /*001a*/ 	.short	(.L_6 - .L_5)
	.align		4
.L_5:
        /*001c*/ 	.word	index@(_Z16inverseCNDKernelPfPjj)
        /*0020*/ 	.word	0x0000001d


	//----- nvinfo : EIATTR_FRAME_SIZE
	.align		4
.L_6:
        /*0024*/ 	.byte	0x04, 0x11
        /*0026*/ 	.short	(.L_8 - .L_7)
	.align		4
.L_7:
        /*0028*/ 	.word	index@($__internal_0_$__cuda_sm20_div_rn_f64_full)
        /*002c*/ 	.word	0x00000000


	//----- nvinfo : EIATTR_FRAME_SIZE
	.align		4
.L_8:
        /*0030*/ 	.byte	0x04, 0x11
        /*0032*/ 	.short	(.L_10 - .L_9)
	.align		4
.L_9:
        /*0034*/ 	.word	index@(_Z16inverseCNDKernelPfPjj)
        /*0038*/ 	.word	0x00000000


	//----- nvinfo : EIATTR_MIN_STACK_SIZE
	.align		4
.L_10:
        /*003c*/ 	.byte	0x04, 0x12
        /*003e*/ 	.short	(.L_12 - .L_11)
	.align		4
.L_11:
        /*0040*/ 	.word	index@(_Z16inverseCNDKernelPfPjj)
        /*0044*/ 	.word	0x00000000


	//----- nvinfo : EIATTR_MIN_STACK_SIZE
	.align		4
.L_12:
        /*0048*/ 	.byte	0x04, 0x12
        /*004a*/ 	.short	(.L_14 - .L_13)
	.align		4
.L_13:
        /*004c*/ 	.word	index@(_Z26quasirandomGeneratorKernelPfjj)
        /*0050*/ 	.word	0x00000000
.L_14:


//--------------------- .nv.compat                --------------------------
	.section	.nv.compat,"",@"SHT_CUDA_COMPAT_INFO"
	.align	4
        /*0000*/ 	.byte	0x02, 0x09, 0x00, 0x00, 0x02, 0x02, 0x01, 0x00, 0x02, 0x05, 0x05, 0x00, 0x03, 0x07, 0x01, 0x01
        /*0010*/ 	.byte	0x02, 0x03, 0x00, 0x00, 0x02, 0x06, 0x01, 0x00, 0x04, 0x0b, 0x08, 0x00, 0x01, 0x00, 0x00, 0x00
        /*0020*/ 	.byte	0x00, 0x00, 0x00, 0x00


//--------------------- .nv.info._Z16inverseCNDKernelPfPjj --------------------------
	.section	.nv.info._Z16inverseCNDKernelPfPjj,"",@"SHT_CUDA_INFO"
	.sectionflags	@""
	.align	4


	//----- nvinfo : EIATTR_CUDA_API_VERSION
	.align		4
        /*0000*/ 	.byte	0x04, 0x37
        /*0002*/ 	.short	(.L_16 - .L_15)
.L_15:
        /*0004*/ 	.word	0x00000082


	//----- nvinfo : EIATTR_KPARAM_INFO
	.align		4
.L_16:
        /*0008*/ 	.byte	0x04, 0x17
        /*000a*/ 	.short	(.L_18 - .L_17)
.L_17:
        /*000c*/ 	.word	0x00000000
        /*0010*/ 	.short	0x0002
        /*0012*/ 	.short	0x0010
        /*0014*/ 	.byte	0x00, 0xf0, 0x11, 0x00


	//----- nvinfo : EIATTR_KPARAM_INFO
	.align		4
.L_18:
        /*0018*/ 	.byte	0x04, 0x17
        /*001a*/ 	.short	(.L_20 - .L_19)
.L_19:
        /*001c*/ 	.word	0x00000000
        /*0020*/ 	.short	0x0001
        /*0022*/ 	.short	0x0008
        /*0024*/ 	.byte	0x00, 0xf0, 0x21, 0x00


	//----- nvinfo : EIATTR_KPARAM_INFO
	.align		4
.L_20:
        /*0028*/ 	.byte	0x04, 0x17
        /*002a*/ 	.short	(.L_22 - .L_21)
.L_21:
        /*002c*/ 	.word	0x00000000
        /*0030*/ 	.short	0x0000
        /*0032*/ 	.short	0x0000
        /*0034*/ 	.byte	0x00, 0xf0, 0x21, 0x00


	//----- nvinfo : EIATTR_SPARSE_MMA_MASK
	.align		4
.L_22:
        /*0038*/ 	.byte	0x03, 0x50
        /*003a*/ 	.short	0x0000


	//----- nvinfo : EIATTR_MAXREG_COUNT
	.align		4
        /*003c*/ 	.byte	0x03, 0x1b
        /*003e*/ 	.short	0x00ff


	//----- nvinfo : EIATTR_MERCURY_ISA_VERSION
	.align		4
        /*0040*/ 	.byte	0x03, 0x5f
        /*0042*/ 	.short	0x0101


	//----- nvinfo : EIATTR_VRC_CTA_INIT_COUNT
	.align		4
        /*0044*/ 	.byte	0x02, 0x4a
	.zero		1
	.zero		1


	//----- nvinfo : EIATTR_EXIT_INSTR_OFFSETS
	.align		4
        /*0048*/ 	.byte	0x04, 0x1c
        /*004a*/ 	.short	(.L_24 - .L_23)


	//   ....[0]....
.L_23:
        /*004c*/ 	.word	0x00000140


	//   ....[1]....
        /*0050*/ 	.word	0x00001250


	//   ....[2]....
        /*0054*/ 	.word	0x000013d0


	//   ....[3]....
        /*0058*/ 	.word	0x000024f0


	//----- nvinfo : EIATTR_CRS_STACK_SIZE
	.align		4
.L_24:
        /*005c*/ 	.byte	0x04, 0x1e
        /*005e*/ 	.short	(.L_26 - .L_25)
.L_25:
        /*0060*/ 	.word	0x00000000


	//----- nvinfo : EIATTR_CBANK_PARAM_SIZE
	.align		4
.L_26:
        /*0064*/ 	.byte	0x03, 0x19
        /*0066*/ 	.short	0x0014


	//----- nvinfo : EIATTR_PARAM_CBANK
	.align		4
        /*0068*/ 	.byte	0x04, 0x0a
        /*006a*/ 	.short	(.L_28 - .L_27)
	.align		4
.L_27:
        /*006c*/ 	.word	index@(.nv.constant0._Z16inverseCNDKernelPfPjj)
        /*0070*/ 	.short	0x0380
        /*0072*/ 	.short	0x0014


	//----- nvinfo : EIATTR_SW_WAR
	.align		4
.L_28:
        /*0074*/ 	.byte	0x04, 0x36
        /*0076*/ 	.short	(.L_30 - .L_29)
.L_29:
        /*0078*/ 	.word	0x00000008
.L_30:


//--------------------- .nv.info._Z26quasirandomGeneratorKernelPfjj --------------------------
	.section	.nv.info._Z26quasirandomGeneratorKernelPfjj,"",@"SHT_CUDA_INFO"
	.sectionflags	@""
	.align	4


	//----- nvinfo : EIATTR_CUDA_API_VERSION
	.align		4
        /*0000*/ 	.byte	0x04, 0x37
        /*0002*/ 	.short	(.L_32 - .L_31)
.L_31:
        /*0004*/ 	.word	0x00000082


	//----- nvinfo : EIATTR_KPARAM_INFO
	.align		4
.L_32:
        /*0008*/ 	.byte	0x04, 0x17
        /*000a*/ 	.short	(.L_34 - .L_33)
.L_33:
        /*000c*/ 	.word	0x00000000
        /*0010*/ 	.short	0x0002
        /*0012*/ 	.short	0x000c
        /*0014*/ 	.byte	0x00, 0xf0, 0x11, 0x00


	//----- nvinfo : EIATTR_KPARAM_INFO
	.align		4
.L_34:
        /*0018*/ 	.byte	0x04, 0x17
        /*001a*/ 	.short	(.L_36 - .L_35)
.L_35:
        /*001c*/ 	.word	0x00000000
        /*0020*/ 	.short	0x0001
        /*0022*/ 	.short	0x0008
        /*0024*/ 	.byte	0x00, 0xf0, 0x11, 0x00


	//----- nvinfo : EIATTR_KPARAM_INFO
	.align		4
.L_36:
        /*0028*/ 	.byte	0x04, 0x17
        /*002a*/ 	.short	(.L_38 - .L_37)
.L_37:
        /*002c*/ 	.word	0x00000000
        /*0030*/ 	.short	0x0000
        /*0032*/ 	.short	0x0000
        /*0034*/ 	.byte	0x00, 0xf0, 0x21, 0x00


	//----- nvinfo : EIATTR_SPARSE_MMA_MASK
	.align		4
.L_38:
        /*0038*/ 	.byte	0x03, 0x50
        /*003a*/ 	.short	0x0000


	//----- nvinfo : EIATTR_MAXREG_COUNT
	.align		4
        /*003c*/ 	.byte	0x03, 0x1b
        /*003e*/ 	.short	0x00ff


	//----- nvinfo : EIATTR_MERCURY_ISA_VERSION
	.align		4
        /*0040*/ 	.byte	0x03, 0x5f
        /*0042*/ 	.short	0x0101


	//----- nvinfo : EIATTR_VRC_CTA_INIT_COUNT
	.align		4
        /*0044*/ 	.byte	0x02, 0x4a
	.zero		1
	.zero		1


	//----- nvinfo : EIATTR_EXIT_INSTR_OFFSETS
	.align		4
        /*0048*/ 	.byte	0x04, 0x1c
        /*004a*/ 	.short	(.L_40 - .L_39)


	//   ....[0]....
.L_39:
        /*004c*/ 	.word	0x00000090


	//   ....[1]....
        /*0050*/ 	.word	0x00000990


	//----- nvinfo : EIATTR_CRS_STACK_SIZE
	.align		4
.L_40:
        /*0054*/ 	.byte	0x04, 0x1e
        /*0056*/ 	.short	(.L_42 - .L_41)
.L_41:
        /*0058*/ 	.word	0x00000000


	//----- nvinfo : EIATTR_CBANK_PARAM_SIZE
	.align		4
.L_42:
        /*005c*/ 	.byte	0x03, 0x19
        /*005e*/ 	.short	0x0010


	//----- nvinfo : EIATTR_PARAM_CBANK
	.align		4
        /*0060*/ 	.byte	0x04, 0x0a
        /*0062*/ 	.short	(.L_44 - .L_43)
	.align		4
.L_43:
        /*0064*/ 	.word	index@(.nv.constant0._Z26quasirandomGeneratorKernelPfjj)
        /*0068*/ 	.short	0x0380
        /*006a*/ 	.short	0x0010


	//----- nvinfo : EIATTR_SW_WAR
	.align		4
.L_44:
        /*006c*/ 	.byte	0x04, 0x36
        /*006e*/ 	.short	(.L_46 - .L_45)
.L_45:
        /*0070*/ 	.word	0x00000008
.L_46:


//--------------------- .nv.callgraph             --------------------------
	.section	.nv.callgraph,"",@"SHT_CUDA_CALLGRAPH"
	.align	4
	.sectionentsize	8
	.align		4
        /*0000*/ 	.word	0x00000000
	.align		4
        /*0004*/ 	.word	0xffffffff
	.align		4
        /*0008*/ 	.word	0x00000000
	.align		4
        /*000c*/ 	.word	0xfffffffe
	.align		4
        /*0010*/ 	.word	0x00000000
	.align		4
        /*0014*/ 	.word	0xfffffffd
	.align		4
        /*0018*/ 	.word	0x00000000
	.align		4
        /*001c*/ 	.word	0xfffffffc


//--------------------- .nv.constant3             --------------------------
	.section	.nv.constant3,"a",@progbits
	.align	4
.nv.constant3:
	.type		c_Table,@object
	.size		c_Table,(.L_0 - c_Table)
c_Table:
	.zero		372
.L_0:


//--------------------- .text._Z16inverseCNDKernelPfPjj --------------------------
	.section	.text._Z16inverseCNDKernelPfPjj,"ax",@progbits
	.align	128
.text._Z16inverseCNDKernelPfPjj:
        .type           _Z16inverseCNDKernelPfPjj,@function
        .size           _Z16inverseCNDKernelPfPjj,(.L_x_35 - _Z16inverseCNDKernelPfPjj)
        .other          _Z16inverseCNDKernelPfPjj,@"STO_CUDA_ENTRY STV_DEFAULT"
_Z16inverseCNDKernelPfPjj:
[----:B------:R-:W-:Y:S01]  /*0000*/  LDC R1, c[0x0][0x37c] ;  /* 0x0000df00ff017b82 */ /* 0x000fe20000000800 */
[----:B------:R-:W0:Y:S01]  /*0010*/  S2R R3, SR_TID.X ;  /* 0x0000000000037919 */ /* 0x000e220000002100 */
[----:B------:R-:W1:Y:S06]  /*0020*/  LDCU.64 UR8, c[0x0][0x388] ;  /* 0x00007100ff0877ac */ /* 0x000e6c0008000a00 */
[----:B------:R-:W2:Y:S01]  /*0030*/  S2UR UR4, SR_CTAID.X ;  /* 0x00000000000479c3 */ /* 0x000ea20000002500 */
[----:B------:R-:W3:Y:S07]  /*0040*/  LDCU.64 UR6, c[0x0][0x358] ;  /* 0x00006b00ff0677ac */ /* 0x000eee0008000a00 */
[----:B------:R-:W4:Y:S01]  /*0050*/  LDC R0, c[0x0][0x360] ;  /* 0x0000d800ff007b82 */ /* 0x000f220000000800 */
[----:B------:R-:W5:Y:S01]  /*0060*/  LDCU UR5, c[0x0][0x370] ;  /* 0x00006e00ff0577ac */ /* 0x000f620008000800 */
[----:B-1----:R-:W-:-:S04]  /*0070*/  UISETP.NE.U32.AND UP0, UPT, UR8, URZ, UPT ;  /* 0x000000ff0800728c */ /* 0x002fc8000bf05070 */
[----:B------:R-:W-:Y:S02]  /*0080*/  UISETP.NE.AND.EX UP0, UPT, UR9, URZ, UPT, UP0 ;  /* 0x000000ff0900728c */ /* 0x000fe4000bf05300 */
[----:B--2---:R-:W-:Y:S02]  /*0090*/  UPRMT UR4, UR4, 0x7210, URZ ;  /* 0x0000721004047896 */ /* 0x004fe400080000ff */
[----:B-----5:R-:W-:Y:S01]  /*00a0*/  UPRMT UR5, UR5, 0x7210, URZ ;  /* 0x0000721005057896 */ /* 0x020fe200080000ff */
[----:B----4-:R-:W-:-:S05]  /*00b0*/  PRMT R0, R0, 0x7210, RZ ;  /* 0x0000721000007816 */ /* 0x010fca00000000ff */
[C---:B0-----:R-:W-:Y:S02]  /*00c0*/  IMAD R3, R0.reuse, UR4, R3 ;  /* 0x0000000400037c24 */ /* 0x041fe4000f8e0203 */
[----:B------:R-:W-:Y:S01]  /*00d0*/  IMAD R0, R0, UR5, RZ ;  /* 0x0000000500007c24 */ /* 0x000fe2000f8e02ff */
[----:B---3--:R-:W-:Y:S06]  /*00e0*/  BRA.U !UP0, `(.L_x_0) ;  /* 0x00000011085c7547 */ /* 0x008fec000b800000 */
[----:B------:R-:W0:Y:S01]  /*00f0*/  LDCU UR8, c[0x0][0x390] ;  /* 0x00007200ff0877ac */ /* 0x000e220008000800 */
[----:B------:R-:W1:Y:S01]  /*0100*/  LDC.64 R22, c[0x0][0x388] ;  /* 0x0000e200ff167b82 */ /* 0x000e620000000a00 */
[----:B------:R-:W2:Y:S01]  /*0110*/  LDCU UR12, c[0x0][0x390] ;  /* 0x00007200ff0c77ac */ /* 0x000ea20008000800 */
[----:B------:R-:W3:Y:S01]  /*0120*/  LDCU.64 UR4, c[0x0][0x380] ;  /* 0x00007000ff0477ac */ /* 0x000ee20008000a00 */
[----:B0-----:R-:W-:-:S13]  /*0130*/  ISETP.GE.U32.AND P0, PT, R3, UR8, PT ;  /* 0x0000000803007c0c */ /* 0x001fda000bf06070 */
[----:B--23--:R-:W-:Y:S05]  /*0140*/  @P0 EXIT ;  /* 0x000000000000094d */ /* 0x00cfea0003800000 */
.L_x_13:
[----:B01----:R-:W-:-:S06]  /*0150*/  IMAD.WIDE.U32 R6, R3, 0x4, R22 ;  /* 0x0000000403067825 */ /* 0x003fcc00078e0016 */
[----:B------:R-:W2:Y:S01]  /*0160*/  LDG.E R6, desc[UR6][R6.64] ;  /* 0x0000000606067981 */ /* 0x000ea2000c1e1900 */
[----:B------:R-:W-:Y:S01]  /*0170*/  IMAD.MOV.U32 R8, RZ, RZ, 0x100000 ;  /* 0x00100000ff087424 */ /* 0x000fe200078e00ff */
[----:B------:R-:W-:Y:S01]  /*0180*/  UMOV UR8, 0x100000 ;  /* 0x0010000000087882 */ /* 0x000fe20000000000 */
[----:B------:R-:W-:Y:S01]  /*0190*/  IMAD.MOV.U32 R9, RZ, RZ, 0x3de00000 ;  /* 0x3de00000ff097424 */ /* 0x000fe200078e00ff */
[----:B------:R-:W-:Y:S01]  /*01a0*/  UMOV UR9, 0x3df00000 ;  /* 0x3df0000000097882 */ /* 0x000fe20000000000 */
[----:B------:R-:W-:Y:S01]  /*01b0*/  BSSY.RECONVERGENT B0, `(.L_x_1) ;  /* 0x00000fe000007945 */ /* 0x000fe20003800200 */
[----:B--2---:R-:W-:-:S04]  /*01c0*/  SHF.R.S32.HI R5, RZ, 0x1f, R6 ;  /* 0x0000001fff057819 */ /* 0x004fc80000011406 */
[----:B------:R-:W-:-:S04]  /*01d0*/  LOP3.LUT R2, R5, R6, RZ, 0x3c, !PT ;  /* 0x0000000605027212 */ /* 0x000fc800078e3cff */
[----:B------:R-:W0:Y:S02]  /*01e0*/  I2F.F64.U32 R4, R2 ;  /* 0x0000000200047312 */ /* 0x000e240000201800 */
[----:B0-----:R-:W-:Y:S01]  /*01f0*/  DFMA R8, R4, UR8, R8 ;  /* 0x0000000804087c2b */ /* 0x001fe20008000008 */
[----:B------:R-:W-:Y:S01]  /*0200*/  UMOV UR8, 0xae147ae1 ;  /* 0xae147ae100087882 */ /* 0x000fe20000000000 */
[----:B------:R-:W-:-:S06]  /*0210*/  UMOV UR9, 0x3fdae147 ;  /* 0x3fdae14700097882 */ /* 0x000fcc0000000000 */
[----:B------:R-:W-:-:S08]  /*0220*/  DADD R4, R8, -0.5 ;  /* 0xbfe0000008047429 */ /* 0x000fd00000000000 */
[----:B------:R-:W-:-:S14]  /*0230*/  DSETP.GT.AND P0, PT, R4, -UR8, PT ;  /* 0x8000000804007e2a */ /* 0x000fdc000bf04000 */
[----:B------:R-:W-:Y:S05]  /*0240*/  @P0 BRA `(.L_x_2) ;  /* 0x0000000c00140947 */ /* 0x000fea0003800000 */
[C---:B------:R-:W-:Y:S01]  /*0250*/  DSETP.GEU.AND P0, PT, R8.reuse, +INF , PT ;  /* 0x7ff000000800742a */ /* 0x040fe20003f0e000 */
[----:B------:R-:W-:Y:S01]  /*0260*/  BSSY.RECONVERGENT B1, `(.L_x_3) ;  /* 0x0000052000017945 */ /* 0x000fe20003800200 */
[----:B------:R-:W-:Y:S01]  /*0270*/  DSETP.GT.AND P1, PT, R8, RZ, PT ;  /* 0x000000ff0800722a */ /* 0x000fe20003f24000 */
[----:B------:R-:W-:-:S13]  /*0280*/  IMAD.MOV.U32 R7, RZ, RZ, R9 ;  /* 0x000000ffff077224 */ /* 0x000fda00078e0009 */
[----:B------:R-:W-:Y:S05]  /*0290*/  @!P0 BRA P1, `(.L_x_4) ;  /* 0x00000000002c8947 */ /* 0x000fea0000800000 */
[----:B------:R-:W-:-:S14]  /*02a0*/  DSETP.GTU.AND P0, PT, |R8|, +INF , PT ;  /* 0x7ff000000800742a */ /* 0x000fdc0003f0c200 */
[----:B------:R-:W-:Y:S05]  /*02b0*/  @P0 BRA `(.L_x_5) ;  /* 0x00000000001c0947 */ /* 0x000fea0003800000 */
[----:B------:R-:W-:-:S14]  /*02c0*/  DSETP.NEU.AND P0, PT, R8, RZ, PT ;  /* 0x000000ff0800722a */ /* 0x000fdc0003f0d000 */
[----:B------:R-:W-:Y:S01]  /*02d0*/  @P0 DSETP.NEU.AND P1, PT, R8, +INF , PT ;  /* 0x7ff000000800042a */ /* 0x000fe20003f2d000 */
[----:B------:R-:W-:Y:S02]  /*02e0*/  @!P0 IMAD.MOV.U32 R4, RZ, RZ, 0x0 ;  /* 0x00000000ff048424 */ /* 0x000fe400078e00ff */
[----:B------:R-:W-:-:S03]  /*02f0*/  @!P0 IMAD.MOV.U32 R5, RZ, RZ, -0x100000 ;  /* 0xfff00000ff058424 */ /* 0x000fc600078e00ff */
[----:B------:R-:W-:Y:S02]  /*0300*/  @P0 FSEL R4, R8, RZ, !P1 ;  /* 0x000000ff08040208 */ /* 0x000fe40004800000 */
[----:B------:R-:W-:Y:S01]  /*0310*/  @P0 FSEL R5, R9, -QNAN , !P1 ;  /* 0xfff8000009050808 */ /* 0x000fe20004800000 */
[----:B------:R-:W-:Y:S06]  /*0320*/  BRA `(.L_x_6) ;  /* 0x0000000400147947 */ /* 0x000fec0003800000 */
.L_x_5:
[----:B------:R-:W-:Y:S01]  /*0330*/  DADD R4, R8, R8 ;  /* 0x0000000008047229 */ /* 0x000fe20000000008 */
[----:B------:R-:W-:Y:S10]  /*0340*/  BRA `(.L_x_6) ;  /* 0x00000004000c7947 */ /* 0x000ff40003800000 */
.L_x_4:
[----:B------:R-:W-:Y:S01]  /*0350*/  ISETP.GE.U32.AND P0, PT, R7, 0x100000, PT ;  /* 0x001000000700780c */ /* 0x000fe20003f06070 */
[----:B------:R-:W-:Y:S01]  /*0360*/  IMAD.MOV.U32 R16, RZ, RZ, -0x748574fc ;  /* 0x8b7a8b04ff107424 */ /* 0x000fe200078e00ff */
[----:B------:R-:W-:Y:S01]  /*0370*/  MOV R4, R8 ;  /* 0x0000000800047202 */ /* 0x000fe20000000f00 */
[----:B------:R-:W-:Y:S01]  /*0380*/  IMAD.MOV.U32 R17, RZ, RZ, 0x3ed0ee25 ;  /* 0x3ed0ee25ff117424 */ /* 0x000fe200078e00ff */
[----:B------:R-:W-:Y:S01]  /*0390*/  UMOV UR8, 0x3ae80f1e ;  /* 0x3ae80f1e00087882 */ /* 0x000fe20000000000 */
[----:B------:R-:W-:Y:S01]  /*03a0*/  UMOV UR9, 0x3eb1380b ;  /* 0x3eb1380b00097882 */ /* 0x000fe20000000000 */
[----:B------:R-:W-:Y:S01]  /*03b0*/  UMOV UR10, 0xfefa39ef ;  /* 0xfefa39ef000a7882 */ /* 0x000fe20000000000 */
[----:B------:R-:W-:-:S06]  /*03c0*/  UMOV UR11, 0x3fe62e42 ;  /* 0x3fe62e42000b7882 */ /* 0x000fcc0000000000 */
[----:B------:R-:W-:-:S10]  /*03d0*/  @!P0 DMUL R10, R8, 1.80143985094819840000e+16 ;  /* 0x43500000080a8828 */ /* 0x000fd40000000000 */
[----:B------:R-:W-:Y:S02]  /*03e0*/  @!P0 IMAD.MOV.U32 R7, RZ, RZ, R11 ;  /* 0x000000ffff078224 */ /* 0x000fe400078e000b */
[----:B------:R-:W-:-:S03]  /*03f0*/  @!P0 IMAD.MOV.U32 R4, RZ, RZ, R10 ;  /* 0x000000ffff048224 */ /* 0x000fc600078e000a */
[----:B------:R-:W-:-:S04]  /*0400*/  LOP3.LUT R2, R7, 0x800fffff, RZ, 0xc0, !PT ;  /* 0x800fffff07027812 */ /* 0x000fc800078ec0ff */
[----:B------:R-:W-:-:S04]  /*0410*/  LOP3.LUT R5, R2, 0x3ff00000, RZ, 0xfc, !PT ;  /* 0x3ff0000002057812 */ /* 0x000fc800078efcff */
[----:B------:R-:W-:-:S13]  /*0420*/  ISETP.GE.U32.AND P1, PT, R5, 0x3ff6a09f, PT ;  /* 0x3ff6a09f0500780c */ /* 0x000fda0003f26070 */
[----:B------:R-:W-:-:S04]  /*0430*/  @P1 VIADD R9, R5, 0xfff00000 ;  /* 0xfff0000005091836 */ /* 0x000fc80000000000 */
[----:B------:R-:W-:-:S06]  /*0440*/  @P1 IMAD.MOV.U32 R5, RZ, RZ, R9 ;  /* 0x000000ffff051224 */ /* 0x000fcc00078e0009 */
[C---:B------:R-:W-:Y:S02]  /*0450*/  DADD R14, R4.reuse, 1 ;  /* 0x3ff00000040e7429 */ /* 0x040fe40000000000 */
[----:B------:R-:W-:-:S04]  /*0460*/  DADD R4, R4, -1 ;  /* 0xbff0000004047429 */ /* 0x000fc80000000000 */
[----:B------:R-:W0:Y:S08]  /*0470*/  F2F.F32.F64 R2, R14 ;  /* 0x0000000e00027310 */ /* 0x000e300000301000 */
[----:B0-----:R-:W0:Y:S08]  /*0480*/  MUFU.RCP R2, R2 ;  /* 0x0000000200027308 */ /* 0x001e300000001000 */
[----:B0-----:R0:W1:Y:S02]  /*0490*/  F2F.F64.F32 R8, R2 ;  /* 0x0000000200087310 */ /* 0x0010640000201800 */
[----:B0-----:R-:W-:Y:S01]  /*04a0*/  @P0 MOV R2, 0xfffffc01 ;  /* 0xfffffc0100020802 */ /* 0x001fe20000000f00 */
[----:B------:R-:W-:-:S05]  /*04b0*/  @!P0 IMAD.MOV.U32 R2, RZ, RZ, -0x435 ;  /* 0xfffffbcbff028424 */ /* 0x000fca00078e00ff */
[----:B------:R-:W-:Y:S01]  /*04c0*/  LEA.HI.SX32 R2, R7, R2, 0xc ;  /* 0x0000000207027211 */ /* 0x000fe200078f62ff */
[----:B-1----:R-:W-:-:S04]  /*04d0*/  DFMA R10, -R14, R8, 1 ;  /* 0x3ff000000e0a742b */ /* 0x002fc80000000108 */
[----:B------:R-:W-:-:S04]  /*04e0*/  @P1 VIADD R2, R2, 0x1 ;  /* 0x0000000102021836 */ /* 0x000fc80000000000 */
[----:B------:R-:W-:Y:S01]  /*04f0*/  DFMA R10, R10, R10, R10 ;  /* 0x0000000a0a0a722b */ /* 0x000fe2000000000a */
[----:B------:R-:W-:-:S07]  /*0500*/  IMAD.MOV R7, RZ, RZ, -R2 ;  /* 0x000000ffff077224 */ /* 0x000fce00078e0a02 */
[----:B------:R-:W-:-:S08]  /*0510*/  DFMA R8, R8, R10, R8 ;  /* 0x0000000a0808722b */ /* 0x000fd00000000008 */
[----:B------:R-:W-:-:S08]  /*0520*/  DMUL R12, R8, R4 ;  /* 0x00000004080c7228 */ /* 0x000fd00000000000 */
[----:B------:R-:W-:-:S08]  /*0530*/  DFMA R12, R8, R4, R12 ;  /* 0x00000004080c722b */ /* 0x000fd0000000000c */
[----:B------:R-:W-:-:S08]  /*0540*/  DMUL R10, R12, R12 ;  /* 0x0000000c0c0a7228 */ /* 0x000fd00000000000 */
[----:B------:R-:W-:Y:S01]  /*0550*/  DFMA R14, R10, UR8, R16 ;  /* 0x000000080a0e7c2b */ /* 0x000fe20008000010 */
[----:B------:R-:W-:Y:S01]  /*0560*/  UMOV UR8, 0x9f02676f ;  /* 0x9f02676f00087882 */ /* 0x000fe20000000000 */
[----:B------:R-:W-:Y:S01]  /*0570*/  UMOV UR9, 0x3ef3b266 ;  /* 0x3ef3b26600097882 */ /* 0x000fe20000000000 */
[----:B------:R-:W-:-:S05]  /*0580*/  DADD R16, R4, -R12 ;  /* 0x0000000004107229 */ /* 0x000fca000000080c */
[----:B------:R-:W-:Y:S01]  /*0590*/  DFMA R14, R10, R14, UR8 ;  /* 0x000000080a0e7e2b */ /* 0x000fe2000800000e */
[----:B------:R-:W-:Y:S01]  /*05a0*/  UMOV UR8, 0xa9ab0956 ;  /* 0xa9ab095600087882 */ /* 0x000fe20000000000 */
[----:B------:R-:W-:Y:S01]  /*05b0*/  UMOV UR9, 0x3f1745cb ;  /* 0x3f1745cb00097882 */ /* 0x000fe20000000000 */
[----:B------:R-:W-:Y:S02]  /*05c0*/  DADD R20, R16, R16 ;  /* 0x0000000010147229 */ /* 0x000fe40000000010 */
[----:B------:R-:W-:Y:S03]  /*05d0*/  I2F.F64 R16, R7 ;  /* 0x0000000700107312 */ /* 0x000fe60000201c00 */
[----:B------:R-:W-:Y:S01]  /*05e0*/  DFMA R14, R10, R14, UR8 ;  /* 0x000000080a0e7e2b */ /* 0x000fe2000800000e */
[----:B------:R-:W-:Y:S01]  /*05f0*/  UMOV UR8, 0x2d1b5154 ;  /* 0x2d1b515400087882 */ /* 0x000fe20000000000 */
[----:B------:R-:W-:Y:S01]  /*0600*/  UMOV UR9, 0x3f3c71c7 ;  /* 0x3f3c71c700097882 */ /* 0x000fe20000000000 */
[----:B------:R-:W-:-:S05]  /*0610*/  DFMA R20, R4, -R12, R20 ;  /* 0x8000000c0414722b */ /* 0x000fca0000000014 */
[----:B------:R-:W-:Y:S01]  /*0620*/  DFMA R18, R10, R14, UR8 ;  /* 0x000000080a127e2b */ /* 0x000fe2000800000e */
[----:B------:R-:W-:Y:S01]  /*0630*/  UMOV UR8, 0x923be72d ;  /* 0x923be72d00087882 */ /* 0x000fe20000000000 */
[----:B------:R-:W-:Y:S01]  /*0640*/  UMOV UR9, 0x3f624924 ;  /* 0x3f62492400097882 */ /* 0x000fe20000000000 */
[----:B------:R-:W0:Y:S01]  /*0650*/  I2F.F64 R14, R2 ;  /* 0x00000002000e7312 */ /* 0x000e220000201c00 */
[----:B------:R-:W-:-:S04]  /*0660*/  DMUL R20, R8, R20 ;  /* 0x0000001408147228 */ /* 0x000fc80000000000 */
[----:B------:R-:W-:Y:S01]  /*0670*/  DFMA R18, R10, R18, UR8 ;  /* 0x000000080a127e2b */ /* 0x000fe20008000012 */
[----:B------:R-:W-:Y:S01]  /*0680*/  UMOV UR8, 0x9999a3c4 ;  /* 0x9999a3c400087882 */ /* 0x000fe20000000000 */
[----:B------:R-:W-:-:S06]  /*0690*/  UMOV UR9, 0x3f899999 ;  /* 0x3f89999900097882 */ /* 0x000fcc0000000000 */
[----:B------:R-:W-:Y:S01]  /*06a0*/  DFMA R18, R10, R18, UR8 ;  /* 0x000000080a127e2b */ /* 0x000fe20008000012 */
[----:B------:R-:W-:Y:S01]  /*06b0*/  UMOV UR8, 0x55555554 ;  /* 0x5555555400087882 */ /* 0x000fe20000000000 */
[----:B------:R-:W-:Y:S01]  /*06c0*/  UMOV UR9, 0x3fb55555 ;  /* 0x3fb5555500097882 */ /* 0x000fe20000000000 */
[----:B0-----:R-:W-:-:S05]  /*06d0*/  DFMA R4, R14, UR10, R12 ;  /* 0x0000000a0e047c2b */ /* 0x001fca000800000c */
[----:B------:R-:W-:Y:S01]  /*06e0*/  DFMA R18, R10, R18, UR8 ;  /* 0x000000080a127e2b */ /* 0x000fe20008000012 */
[----:B------:R-:W-:Y:S01]  /*06f0*/  UMOV UR8, 0x3b39803f ;  /* 0x3b39803f00087882 */ /* 0x000fe20000000000 */
[----:B------:R-:W-:Y:S01]  /*0700*/  UMOV UR9, 0x3c7abc9e ;  /* 0x3c7abc9e00097882 */ /* 0x000fe20000000000 */
[----:B------:R-:W-:-:S05]  /*0710*/  DFMA R16, R16, UR10, R4 ;  /* 0x0000000a10107c2b */ /* 0x000fca0008000004 */
[----:B------:R-:W-:-:S03]  /*0720*/  DMUL R18, R10, R18 ;  /* 0x000000120a127228 */ /* 0x000fc60000000000 */
[----:B------:R-:W-:-:S05]  /*0730*/  DADD R16, -R12, R16 ;  /* 0x000000000c107229 */ /* 0x000fca0000000110 */
[----:B------:R-:W-:-:S08]  /*0740*/  DFMA R18, R12, R18, R20 ;  /* 0x000000120c12722b */ /* 0x000fd00000000014 */
[----:B------:R-:W-:-:S08]  /*0750*/  DADD R16, R18, -R16 ;  /* 0x0000000012107229 */ /* 0x000fd00000000810 */
[----:B------:R-:W-:-:S08]  /*0760*/  DFMA R16, R14, UR8, R16 ;  /* 0x000000080e107c2b */ /* 0x000fd00008000010 */
[----:B------:R-:W-:-:S11]  /*0770*/  DADD R4, R4, R16 ;  /* 0x0000000004047229 */ /* 0x000fd60000000010 */
.L_x_6:
[----:B------:R-:W-:Y:S05]  /*0780*/  BSYNC.RECONVERGENT B1 ;  /* 0x0000000000017941 */ /* 0x000fea0003800200 */
.L_x_3:
[C---:B------:R-:W-:Y:S01]  /*0790*/  DSETP.GT.AND P0, PT, R4.reuse, -INF , PT ;  /* 0xfff000000400742a */ /* 0x040fe20003f04000 */
[----:B------:R-:W-:Y:S01]  /*07a0*/  BSSY.RECONVERGENT B1, `(.L_x_7) ;  /* 0x0000053000017945 */ /* 0x000fe20003800200 */
[----:B------:R-:W-:Y:S02]  /*07b0*/  DSETP.LT.AND P1, PT, R4, RZ, PT ;  /* 0x000000ff0400722a */ /* 0x000fe40003f21000 */
[----:B------:R-:W-:-:S10]  /*07c0*/  DADD R8, -RZ, -R4 ;  /* 0x00000000ff087229 */ /* 0x000fd40000000904 */
[----:B------:R-:W-:Y:S02]  /*07d0*/  IMAD.MOV.U32 R7, RZ, RZ, R9 ;  /* 0x000000ffff077224 */ /* 0x000fe400078e0009 */
[----:B------:R-:W-:Y:S05]  /*07e0*/  @P0 BRA P1, `(.L_x_8) ;  /* 0x00000000002c0947 */ /* 0x000fea0000800000 */
[----:B------:R-:W-:-:S14]  /*07f0*/  DSETP.GTU.AND P0, PT, |R4|, +INF , PT ;  /* 0x7ff000000400742a */ /* 0x000fdc0003f0c200 */
[----:B------:R-:W-:Y:S05]  /*0800*/  @P0 BRA `(.L_x_9) ;  /* 0x00000000001c0947 */ /* 0x000fea0003800000 */
[----:B------:R-:W-:-:S14]  /*0810*/  DSETP.NEU.AND P0, PT, R4, RZ, PT ;  /* 0x000000ff0400722a */ /* 0x000fdc0003f0d000 */
[----:B------:R-:W-:Y:S01]  /*0820*/  @P0 DSETP.NEU.AND P1, PT, R4, -INF , PT ;  /* 0xfff000000400042a */ /* 0x000fe20003f2d000 */
[----:B------:R-:W-:Y:S01]  /*0830*/  @!P0 IMAD.MOV.U32 R4, RZ, RZ, 0x0 ;  /* 0x00000000ff048424 */ /* 0x000fe200078e00ff */
[----:B------:R-:W-:-:S04]  /*0840*/  @!P0 MOV R5, 0xfff00000 ;  /* 0xfff0000000058802 */ /* 0x000fc80000000f00 */
[----:B------:R-:W-:Y:S02]  /*0850*/  @P0 FSEL R4, R8, RZ, !P1 ;  /* 0x000000ff08040208 */ /* 0x000fe40004800000 */
[----:B------:R-:W-:Y:S01]  /*0860*/  @P0 FSEL R5, R9, -QNAN , !P1 ;  /* 0xfff8000009050808 */ /* 0x000fe20004800000 */
[----:B------:R-:W-:Y:S06]  /*0870*/  BRA `(.L_x_10) ;  /* 0x0000000400147947 */ /* 0x000fec0003800000 */
.L_x_9:
[----:B------:R-:W-:Y:S01]  /*0880*/  DADD R4, -R4, -R4 ;  /* 0x0000000004047229 */ /* 0x000fe20000000904 */
[----:B------:R-:W-:Y:S10]  /*0890*/  BRA `(.L_x_10) ;  /* 0x00000004000c7947 */ /* 0x000ff40003800000 */
.L_x_8:
[----:B------:R-:W-:Y:S01]  /*08a0*/  ISETP.GE.U32.AND P0, PT, R7, 0x100000, PT ;  /* 0x001000000700780c */ /* 0x000fe20003f06070 */
[----:B------:R-:W-:Y:S01]  /*08b0*/  IMAD.MOV.U32 R17, RZ, RZ, 0x3ed0ee25 ;  /* 0x3ed0ee25ff117424 */ /* 0x000fe200078e00ff */
[----:B------:R-:W-:Y:S01]  /*08c0*/  MOV R16, 0x8b7a8b04 ;  /* 0x8b7a8b0400107802 */ /* 0x000fe20000000f00 */
[----:B------:R-:W-:Y:S01]  /*08d0*/  UMOV UR8, 0x3ae80f1e ;  /* 0x3ae80f1e00087882 */ /* 0x000fe20000000000 */
[----:B------:R-:W-:Y:S01]  /*08e0*/  UMOV UR9, 0x3eb1380b ;  /* 0x3eb1380b00097882 */ /* 0x000fe20000000000 */
[----:B------:R-:W-:Y:S01]  /*08f0*/  UMOV UR10, 0xfefa39ef ;  /* 0xfefa39ef000a7882 */ /* 0x000fe20000000000 */
[----:B------:R-:W-:-:S07]  /*0900*/  UMOV UR11, 0x3fe62e42 ;  /* 0x3fe62e42000b7882 */ /* 0x000fce0000000000 */
[----:B------:R-:W-:-:S10]  /*0910*/  @!P0 DMUL R4, R4, -1.80143985094819840000e+16 ;  /* 0xc350000004048828 */ /* 0x000fd40000000000 */
[----:B------:R-:W-:Y:S02]  /*0920*/  @!P0 IMAD.MOV.U32 R7, RZ, RZ, R5 ;  /* 0x000000ffff078224 */ /* 0x000fe400078e0005 */
[----:B------:R-:W-:-:S03]  /*0930*/  @!P0 IMAD.MOV.U32 R8, RZ, RZ, R4 ;  /* 0x000000ffff088224 */ /* 0x000fc600078e0004 */
[----:B------:R-:W-:Y:S01]  /*0940*/  LOP3.LUT R2, R7, 0x800fffff, RZ, 0xc0, !PT ;  /* 0x800fffff07027812 */ /* 0x000fe200078ec0ff */
[----:B------:R-:W-:-:S03]  /*0950*/  IMAD.MOV.U32 R4, RZ, RZ, R8 ;  /* 0x000000ffff047224 */ /* 0x000fc600078e0008 */
        /* <DEDUP_REMOVED lines=9> */
[----:B0-----:R-:W-:-:S02]  /*09f0*/  @P0 IMAD.MOV.U32 R2, RZ, RZ, -0x3ff ;  /* 0xfffffc01ff020424 */ /* 0x001fc400078e00ff */
[----:B------:R-:W-:Y:S01]  /*0a00*/  @!P0 IMAD.MOV.U32 R2, RZ, RZ, -0x435 ;  /* 0xfffffbcbff028424 */ /* 0x000fe200078e00ff */
[----:B-1----:R-:W-:-:S04]  /*0a10*/  DFMA R10, -R14, R8, 1 ;  /* 0x3ff000000e0a742b */ /* 0x002fc80000000108 */
[----:B------:R-:W-:-:S05]  /*0a20*/  LEA.HI.SX32 R2, R7, R2, 0xc ;  /* 0x0000000207027211 */ /* 0x000fca00078f62ff */
[----:B------:R-:W-:Y:S01]  /*0a30*/  @P1 VIADD R2, R2, 0x1 ;  /* 0x0000000102021836 */ /* 0x000fe20000000000 */
[----:B------:R-:W-:-:S03]  /*0a40*/  DFMA R10, R10, R10, R10 ;  /* 0x0000000a0a0a722b */ /* 0x000fc6000000000a */
[----:B------:R-:W-:-:S05]  /*0a50*/  IMAD.MOV R7, RZ, RZ, -R2 ;  /* 0x000000ffff077224 */ /* 0x000fca00078e0a02 */
        /* <DEDUP_REMOVED lines=39> */
.L_x_10:
[----:B------:R-:W-:Y:S05]  /*0cd0*/  BSYNC.RECONVERGENT B1 ;  /* 0x0000000000017941 */ /* 0x000fea0003800200 */
.L_x_7:
[----:B------:R-:W-:Y:S01]  /*0ce0*/  MOV R8, 0x709b7b56 ;  /* 0x709b7b5600087802 */ /* 0x000fe20000000f00 */
[----:B------:R-:W-:Y:S01]  /*0cf0*/  IMAD.MOV.U32 R9, RZ, RZ, 0x3e9361d5 ;  /* 0x3e9361d5ff097424 */ /* 0x000fe200078e00ff */
[----:B------:R-:W-:Y:S01]  /*0d00*/  UMOV UR8, 0xa02d5ad ;  /* 0x0a02d5ad00087882 */ /* 0x000fe20000000000 */
[----:B------:R-:W-:-:S04]  /*0d10*/  UMOV UR9, 0x3e9a93c5 ;  /* 0x3e9a93c500097882 */ /* 0x000fc80000000000 */
[----:B------:R-:W-:Y:S01]  /*0d20*/  DFMA R8, R4, UR8, R8 ;  /* 0x0000000804087c2b */ /* 0x000fe20008000008 */
[----:B------:R-:W-:Y:S01]  /*0d30*/  UMOV UR8, 0x5f58208 ;  /* 0x05f5820800087882 */ /* 0x000fe20000000000 */
[----:B------:R-:W-:-:S06]  /*0d40*/  UMOV UR9, 0x3f00deb2 ;  /* 0x3f00deb200097882 */ /* 0x000fcc0000000000 */
[----:B------:R-:W-:Y:S01]  /*0d50*/  DFMA R8, R8, R4, UR8 ;  /* 0x0000000808087e2b */ /* 0x000fe20008000004 */
        /* <DEDUP_REMOVED lines=17> */
[----:B------:R-:W-:-:S08]  /*0e70*/  DFMA R8, R8, R4, UR8 ;  /* 0x0000000808087e2b */ /* 0x000fd00008000004 */
[----:B------:R-:W-:Y:S01]  /*0e80*/  DADD R4, -RZ, -R8 ;  /* 0x00000000ff047229 */ /* 0x000fe20000000908 */
[----:B------:R-:W-:Y:S10]  /*0e90*/  BRA `(.L_x_11) ;  /* 0x0000000000bc7947 */ /* 0x000ff40003800000 */
.L_x_2:
[----:B------:R-:W-:Y:S01]  /*0ea0*/  DMUL R8, R4, R4 ;  /* 0x0000000404087228 */ /* 0x000fe20000000000 */
[----:B------:R-:W-:Y:S01]  /*0eb0*/  IMAD.MOV.U32 R10, RZ, RZ, 0x701e57d ;  /* 0x0701e57dff0a7424 */ /* 0x000fe200078e00ff */
[----:B------:R-:W-:Y:S01]  /*0ec0*/  UMOV UR8, 0x20558a47 ;  /* 0x20558a4700087882 */ /* 0x000fe20000000000 */
[----:B------:R-:W-:Y:S01]  /*0ed0*/  IMAD.MOV.U32 R11, RZ, RZ, 0x40350fef ;  /* 0x40350fefff0b7424 */ /* 0x000fe200078e00ff */
[----:B------:R-:W-:Y:S01]  /*0ee0*/  UMOV UR9, 0x40090bf0 ;  /* 0x40090bf000097882 */ /* 0x000fe20000000000 */
[----:B------:R-:W-:Y:S01]  /*0ef0*/  IMAD.MOV.U32 R14, RZ, RZ, 0x1 ;  /* 0x00000001ff0e7424 */ /* 0x000fe200078e00ff */
[----:B------:R-:W-:Y:S01]  /*0f00*/  MOV R13, 0x4044b212 ;  /* 0x4044b212000d7802 */ /* 0x000fe20000000f00 */
[----:B------:R-:W-:Y:S01]  /*0f10*/  IMAD.MOV.U32 R12, RZ, RZ, -0x3b8c3904 ;  /* 0xc473c6fcff0c7424 */ /* 0x000fe200078e00ff */
[----:B------:R-:W-:Y:S01]  /*0f20*/  BSSY.RECONVERGENT B1, `(.L_x_11) ;  /* 0x0000026000017945 */ /* 0x000fe20003800200 */
[----:B------:R-:W-:Y:S01]  /*0f30*/  DFMA R10, R8, UR8, -R10 ;  /* 0x00000008080a7c2b */ /* 0x000fe2000800080a */
[----:B------:R-:W-:Y:S01]  /*0f40*/  UMOV UR8, 0x9181502c ;  /* 0x9181502c00087882 */ /* 0x000fe20000000000 */
[----:B------:R-:W-:-:S06]  /*0f50*/  UMOV UR9, 0x40371557 ;  /* 0x4037155700097882 */ /* 0x000fcc0000000000 */
[----:B------:R-:W-:Y:S01]  /*0f60*/  DFMA R10, R8, R10, UR8 ;  /* 0x00000008080a7e2b */ /* 0x000fe2000800000a */
[----:B------:R-:W-:Y:S01]  /*0f70*/  UMOV UR8, 0x655072d ;  /* 0x0655072d00087882 */ /* 0x000fe20000000000 */
[----:B------:R-:W-:-:S06]  /*0f80*/  UMOV UR9, 0x4020f270 ;  /* 0x4020f27000097882 */ /* 0x000fcc0000000000 */
[C---:B------:R-:W-:Y:S01]  /*0f90*/  DFMA R10, R8.reuse, R10, -UR8 ;  /* 0x80000008080a7e2b */ /* 0x040fe2000800000a */
[----:B------:R-:W-:Y:S01]  /*0fa0*/  UMOV UR8, 0x57377778 ;  /* 0x5737777800087882 */ /* 0x000fe20000000000 */
[----:B------:R-:W-:Y:S02]  /*0fb0*/  UMOV UR9, 0x403970e9 ;  /* 0x403970e900097882 */ /* 0x000fe40000000000 */
[C---:B------:R-:W-:Y:S01]  /*0fc0*/  DFMA R12, R8.reuse, -UR8, R12 ;  /* 0x80000008080c7c2b */ /* 0x040fe2000800000c */
[----:B------:R-:W-:Y:S01]  /*0fd0*/  UMOV UR8, 0xae54a3de ;  /* 0xae54a3de00087882 */ /* 0x000fe20000000000 */
[----:B------:R-:W-:Y:S02]  /*0fe0*/  UMOV UR9, 0x40329d70 ;  /* 0x40329d7000097882 */ /* 0x000fe40000000000 */
[----:B------:R-:W-:-:S04]  /*0ff0*/  DFMA R10, R8, R10, 1 ;  /* 0x3ff00000080a742b */ /* 0x000fc8000000000a */
[----:B------:R-:W-:Y:S01]  /*1000*/  DFMA R12, R8, R12, -UR8 ;  /* 0x80000008080c7e2b */ /* 0x000fe2000800000c */
[----:B------:R-:W-:Y:S01]  /*1010*/  UMOV UR8, 0x1b28620d ;  /* 0x1b28620d00087882 */ /* 0x000fe20000000000 */
[----:B------:R-:W0:Y:S01]  /*1020*/  MUFU.RCP64H R15, R11 ;  /* 0x0000000b000f7308 */ /* 0x000e220000001800 */
[----:B------:R-:W-:-:S05]  /*1030*/  UMOV UR9, 0x40040d93 ;  /* 0x40040d9300097882 */ /* 0x000fca0000000000 */
[----:B------:R-:W-:Y:S02]  /*1040*/  DFMA R12, R8, R12, UR8 ;  /* 0x00000008080c7e2b */ /* 0x000fe4000800000c */
[----:B0-----:R-:W-:-:S08]  /*1050*/  DFMA R16, -R10, R14, 1 ;  /* 0x3ff000000a10742b */ /* 0x001fd0000000010e */
[----:B------:R-:W-:-:S08]  /*1060*/  DFMA R16, R16, R16, R16 ;  /* 0x000000101010722b */ /* 0x000fd00000000010 */
[----:B------:R-:W-:Y:S02]  /*1070*/  DFMA R16, R14, R16, R14 ;  /* 0x000000100e10722b */ /* 0x000fe4000000000e */
[----:B------:R-:W-:-:S06]  /*1080*/  DMUL R14, R4, R12 ;  /* 0x0000000c040e7228 */ /* 0x000fcc0000000000 */
[----:B------:R-:W-:-:S04]  /*1090*/  DFMA R8, -R10, R16, 1 ;  /* 0x3ff000000a08742b */ /* 0x000fc80000000110 */
[----:B------:R-:W-:-:S04]  /*10a0*/  FSETP.GEU.AND P1, PT, |R15|, 6.5827683646048100446e-37, PT ;  /* 0x036000000f00780b */ /* 0x000fc80003f2e200 */
[----:B------:R-:W-:-:S08]  /*10b0*/  DFMA R8, R16, R8, R16 ;  /* 0x000000081008722b */ /* 0x000fd00000000010 */
[----:B------:R-:W-:-:S08]  /*10c0*/  DMUL R4, R14, R8 ;  /* 0x000000080e047228 */ /* 0x000fd00000000000 */
[----:B------:R-:W-:-:S08]  /*10d0*/  DFMA R12, -R10, R4, R14 ;  /* 0x000000040a0c722b */ /* 0x000fd0000000010e */
[----:B------:R-:W-:-:S10]  /*10e0*/  DFMA R4, R8, R12, R4 ;  /* 0x0000000c0804722b */ /* 0x000fd40000000004 */
[----:B------:R-:W-:-:S05]  /*10f0*/  FFMA R2, RZ, R11, R5 ;  /* 0x0000000bff027223 */ /* 0x000fca0000000005 */
[----:B------:R-:W-:-:S13]  /*1100*/  FSETP.GT.AND P0, PT, |R2|, 1.469367938527859385e-39, PT ;  /* 0x001000000200780b */ /* 0x000fda0003f04200 */
[----:B------:R-:W-:Y:S05]  /*1110*/  @P0 BRA P1, `(.L_x_12) ;  /* 0x0000000000180947 */ /* 0x000fea0000800000 */
[----:B------:R-:W-:Y:S01]  /*1120*/  IMAD.MOV.U32 R12, RZ, RZ, R14 ;  /* 0x000000ffff0c7224 */ /* 0x000fe200078e000e */
[----:B------:R-:W-:Y:S01]  /*1130*/  MOV R2, 0x1160 ;  /* 0x0000116000027802 */ /* 0x000fe20000000f00 */
[----:B------:R-:W-:-:S07]  /*1140*/  IMAD.MOV.U32 R13, RZ, RZ, R15 ;  /* 0x000000ffff0d7224 */ /* 0x000fce00078e000f */
[----:B------:R-:W-:Y:S05]  /*1150*/  CALL.REL.NOINC `($__internal_0_$__cuda_sm20_div_rn_f64_full) ;  /* 0x0000001000e87944 */ /* 0x000fea0003c00000 */
[----:B------:R-:W-:Y:S02]  /*1160*/  IMAD.MOV.U32 R4, RZ, RZ, R7 ;  /* 0x000000ffff047224 */ /* 0x000fe400078e0007 */
[----:B------:R-:W-:-:S07]  /*1170*/  IMAD.MOV.U32 R5, RZ, RZ, R8 ;  /* 0x000000ffff057224 */ /* 0x000fce00078e0008 */
.L_x_12:
[----:B------:R-:W-:Y:S05]  /*1180*/  BSYNC.RECONVERGENT B1 ;  /* 0x0000000000017941 */ /* 0x000fea0003800200 */
.L_x_11:
[----:B------:R-:W-:Y:S05]  /*1190*/  BSYNC.RECONVERGENT B0 ;  /* 0x0000000000007941 */ /* 0x000fea0003800200 */
.L_x_1:
[----:B------:R-:W-:Y:S01]  /*11a0*/  DADD R8, -RZ, -R4 ;  /* 0x00000000ff087229 */ /* 0x000fe20000000904 */
[----:B------:R-:W-:-:S09]  /*11b0*/  ISETP.GT.AND P0, PT, R6, -0x1, PT ;  /* 0xffffffff0600780c */ /* 0x000fd20003f04270 */
[----:B------:R-:W-:Y:S02]  /*11c0*/  FSEL R5, R5, R9, P0 ;  /* 0x0000000905057208 */ /* 0x000fe40000000000 */
[----:B------:R-:W-:Y:S02]  /*11d0*/  FSEL R4, R4, R8, P0 ;  /* 0x0000000804047208 */ /* 0x000fe40000000000 */
[C---:B------:R-:W-:Y:S02]  /*11e0*/  LEA R6, P0, R3.reuse, UR4, 0x2 ;  /* 0x0000000403067c11 */ /* 0x040fe4000f8010ff */
[----:B------:R-:W0:Y:S02]  /*11f0*/  F2F.F32.F64 R5, R4 ;  /* 0x0000000400057310 */ /* 0x000e240000301000 */
[----:B------:R-:W-:Y:S01]  /*1200*/  LEA.HI.X R7, R3, UR5, RZ, 0x2, P0 ;  /* 0x0000000503077c11 */ /* 0x000fe200080f14ff */
[----:B------:R-:W-:-:S05]  /*1210*/  IMAD.IADD R3, R0, 0x1, R3 ;  /* 0x0000000100037824 */ /* 0x000fca00078e0203 */
[----:B------:R-:W-:Y:S01]  /*1220*/  ISETP.GE.U32.AND P0, PT, R3, UR12, PT ;  /* 0x0000000c03007c0c */ /* 0x000fe2000bf06070 */
[----:B0-----:R0:W-:-:S12]  /*1230*/  STG.E desc[UR6][R6.64], R5 ;  /* 0x0000000506007986 */ /* 0x0011d8000c101906 */
[----:B------:R-:W-:Y:S05]  /*1240*/  @!P0 BRA `(.L_x_13) ;  /* 0xffffffec00c08947 */ /* 0x000fea000383ffff */
[----:B------:R-:W-:Y:S05]  /*1250*/  EXIT ;  /* 0x000000000000794d */ /* 0x000fea0003800000 */
.L_x_0:
[----:B------:R-:W0:Y:S01]  /*1260*/  LDC R8, c[0x0][0x390] ;  /* 0x0000e400ff087b82 */ /* 0x000e220000000800 */
[----:B------:R-:W1:Y:S07]  /*1270*/  LDCU UR10, c[0x0][0x390] ;  /* 0x00007200ff0a77ac */ /* 0x000e6e0008000800 */
[----:B------:R-:W2:Y:S01]  /*1280*/  LDC.64 R22, c[0x0][0x380] ;  /* 0x0000e000ff167b82 */ /* 0x000ea20000000a00 */
[----:B0-----:R-:W-:-:S04]  /*1290*/  IADD3 R2, PT, PT, R8, 0x1, RZ ;  /* 0x0000000108027810 */ /* 0x001fc80007ffe0ff */
[----:B------:R-:W0:Y:S01]  /*12a0*/  I2F.U32.RP R7, R2 ;  /* 0x0000000200077306 */ /* 0x000e220000209000 */
[----:B------:R-:W-:Y:S01]  /*12b0*/  IMAD.MOV R9, RZ, RZ, -R2 ;  /* 0x000000ffff097224 */ /* 0x000fe200078e0a02 */
[----:B------:R-:W-:-:S06]  /*12c0*/  ISETP.NE.U32.AND P2, PT, R2, RZ, PT ;  /* 0x000000ff0200720c */ /* 0x000fcc0003f45070 */
[----:B0-----:R-:W0:Y:S02]  /*12d0*/  MUFU.RCP R7, R7 ;  /* 0x0000000700077308 */ /* 0x001e240000001000 */
[----:B0-----:R-:W-:-:S06]  /*12e0*/  VIADD R4, R7, 0xffffffe ;  /* 0x0ffffffe07047836 */ /* 0x001fcc0000000000 */
[----:B------:R0:W3:Y:S02]  /*12f0*/  F2I.FTZ.U32.TRUNC.NTZ R5, R4 ;  /* 0x0000000400057305 */ /* 0x0000e4000021f000 */
[----:B0-----:R-:W-:Y:S02]  /*1300*/  IMAD.MOV.U32 R4, RZ, RZ, RZ ;  /* 0x000000ffff047224 */ /* 0x001fe400078e00ff */
[----:B---3--:R-:W-:-:S04]  /*1310*/  IMAD R9, R9, R5, RZ ;  /* 0x0000000509097224 */ /* 0x008fc800078e02ff */
[----:B------:R-:W-:-:S06]  /*1320*/  IMAD.HI.U32 R5, R5, R9, R4 ;  /* 0x0000000905057227 */ /* 0x000fcc00078e0004 */
[----:B------:R-:W-:-:S04]  /*1330*/  IMAD.HI.U32 R6, R5, -0x1, RZ ;  /* 0xffffffff05067827 */ /* 0x000fc800078e00ff */
[----:B------:R-:W-:-:S04]  /*1340*/  IMAD.MOV R5, RZ, RZ, -R6 ;  /* 0x000000ffff057224 */ /* 0x000fc800078e0a06 */
[----:B------:R-:W-:-:S05]  /*1350*/  IMAD R5, R2, R5, -0x1 ;  /* 0xffffffff02057424 */ /* 0x000fca00078e0205 */
[----:B------:R-:W-:-:S13]  /*1360*/  ISETP.GE.U32.AND P0, PT, R5, R2, PT ;  /* 0x000000020500720c */ /* 0x000fda0003f06070 */
[----:B------:R-:W-:Y:S01]  /*1370*/  @P0 IMAD.IADD R5, R5, 0x1, -R2 ;  /* 0x0000000105050824 */ /* 0x000fe200078e0a02 */
[----:B------:R-:W-:Y:S02]  /*1380*/  @P0 IADD3 R6, PT, PT, R6, 0x1, RZ ;  /* 0x0000000106060810 */ /* 0x000fe40007ffe0ff */
[----:B------:R-:W-:Y:S02]  /*1390*/  ISETP.GE.U32.AND P0, PT, R3, R8, PT ;  /* 0x000000080300720c */ /* 0x000fe40003f06070 */
[----:B------:R-:W-:-:S13]  /*13a0*/  ISETP.GE.U32.AND P1, PT, R5, R2, PT ;  /* 0x000000020500720c */ /* 0x000fda0003f26070 */
[----:B------:R-:W-:Y:S01]  /*13b0*/  @P1 VIADD R6, R6, 0x1 ;  /* 0x0000000106061836 */ /* 0x000fe20000000000 */
[----:B------:R-:W-:Y:S01]  /*13c0*/  @!P2 LOP3.LUT R6, RZ, R2, RZ, 0x33, !PT ;  /* 0x00000002ff06a212 */ /* 0x000fe200078e33ff */
[----:B-12---:R-:W-:Y:S06]  /*13d0*/  @P0 EXIT ;  /* 0x000000000000094d */ /* 0x006fec0003800000 */
.L_x_26:
[----:B0-----:R-:W-:Y:S01]  /*13e0*/  VIADD R5, R3, 0x1 ;  /* 0x0000000103057836 */ /* 0x001fe20000000000 */
[----:B------:R-:W-:Y:S01]  /*13f0*/  UMOV UR4, 0x100000 ;  /* 0x0010000000047882 */ /* 0x000fe20000000000 */
[----:B------:R-:W-:Y:S01]  /*1400*/  IMAD.MOV.U32 R8, RZ, RZ, 0x100000 ;  /* 0x00100000ff087424 */ /* 0x000fe200078e00ff */
[----:B------:R-:W-:Y:S01]  /*1410*/  UMOV UR5, 0x3df00000 ;  /* 0x3df0000000057882 */ /* 0x000fe20000000000 */
[----:B------:R-:W-:Y:S01]  /*1420*/  IMAD R24, R6, R5, RZ ;  /* 0x0000000506187224 */ /* 0x000fe200078e02ff */
[----:B------:R-:W-:Y:S01]  /*1430*/  BSSY.RECONVERGENT B0, `(.L_x_14) ;  /* 0x0000101000007945 */ /* 0x000fe20003800200 */
[----:B------:R-:W-:-:S03]  /*1440*/  IMAD.MOV.U32 R9, RZ, RZ, 0x3de00000 ;  /* 0x3de00000ff097424 */ /* 0x000fc600078e00ff */
[----:B------:R-:W-:-:S04]  /*1450*/  SHF.R.S32.HI R5, RZ, 0x1f, R24 ;  /* 0x0000001fff057819 */ /* 0x000fc80000011418 */
        /* <DEDUP_REMOVED lines=17> */
[----:B------:R-:W-:Y:S01]  /*1570*/  @!P0 MOV R16, 0x0 ;  /* 0x0000000000108802 */ /* 0x000fe20000000f00 */
[----:B------:R-:W-:-:S04]  /*1580*/  @!P0 IMAD.MOV.U32 R17, RZ, RZ, -0x100000 ;  /* 0xfff00000ff118424 */ /* 0x000fc800078e00ff */
[----:B------:R-:W-:Y:S02]  /*1590*/  @P0 FSEL R16, R8, RZ, !P1 ;  /* 0x000000ff08100208 */ /* 0x000fe40004800000 */
[----:B------:R-:W-:Y:S01]  /*15a0*/  @P0 FSEL R17, R9, -QNAN , !P1 ;  /* 0xfff8000009110808 */ /* 0x000fe20004800000 */
[----:B------:R-:W-:Y:S06]  /*15b0*/  BRA `(.L_x_19) ;  /* 0x0000000400147947 */ /* 0x000fec0003800000 */
.L_x_18:
[----:B------:R-:W-:Y:S01]  /*15c0*/  DADD R16, R8, R8 ;  /* 0x0000000008107229 */ /* 0x000fe20000000008 */
[----:B------:R-:W-:Y:S10]  /*15d0*/  BRA `(.L_x_19) ;  /* 0x00000004000c7947 */ /* 0x000ff40003800000 */
.L_x_17:
[----:B------:R-:W-:Y:S01]  /*15e0*/  ISETP.GE.U32.AND P0, PT, R7, 0x100000, PT ;  /* 0x001000000700780c */ /* 0x000fe20003f06070 */
[----:B------:R-:W-:Y:S01]  /*15f0*/  IMAD.MOV.U32 R18, RZ, RZ, R8 ;  /* 0x000000ffff127224 */ /* 0x000fe200078e0008 */
[----:B------:R-:W-:Y:S01]  /*1600*/  UMOV UR4, 0x3ae80f1e ;  /* 0x3ae80f1e00047882 */ /* 0x000fe20000000000 */
[----:B------:R-:W-:Y:S01]  /*1610*/  IMAD.MOV.U32 R14, RZ, RZ, -0x748574fc ;  /* 0x8b7a8b04ff0e7424 */ /* 0x000fe200078e00ff */
[----:B------:R-:W-:Y:S01]  /*1620*/  UMOV UR5, 0x3eb1380b ;  /* 0x3eb1380b00057882 */ /* 0x000fe20000000000 */
[----:B------:R-:W-:Y:S01]  /*1630*/  IMAD.MOV.U32 R15, RZ, RZ, 0x3ed0ee25 ;  /* 0x3ed0ee25ff0f7424 */ /* 0x000fe200078e00ff */
        /* <DEDUP_REMOVED lines=8> */
[----:B------:R-:W-:-:S05]  /*16c0*/  @P1 VIADD R5, R19, 0xfff00000 ;  /* 0xfff0000013051836 */ /* 0x000fca0000000000 */
[----:B------:R-:W-:-:S06]  /*16d0*/  @P1 MOV R19, R5 ;  /* 0x0000000500131202 */ /* 0x000fcc0000000f00 */
        /* <DEDUP_REMOVED lines=10> */
[----:B------:R-:W-:-:S04]  /*1780*/  DFMA R8, R8, R8, R8 ;  /* 0x000000080808722b */ /* 0x000fc80000000008 */
[----:B------:R-:W-:-:S04]  /*1790*/  IADD3 R7, PT, PT, -R2, RZ, RZ ;  /* 0x000000ff02077210 */ /* 0x000fc80007ffe1ff */
        /* <DEDUP_REMOVED lines=39> */
.L_x_19:
[----:B------:R-:W-:Y:S05]  /*1a10*/  BSYNC.RECONVERGENT B1 ;  /* 0x0000000000017941 */ /* 0x000fea0003800200 */
.L_x_16:
        /* <DEDUP_REMOVED lines=10> */
[----:B------:R-:W-:Y:S02]  /*1ac0*/  @!P0 IMAD.MOV.U32 R16, RZ, RZ, 0x0 ;  /* 0x00000000ff108424 */ /* 0x000fe400078e00ff */
[----:B------:R-:W-:-:S03]  /*1ad0*/  @!P0 IMAD.MOV.U32 R17, RZ, RZ, -0x100000 ;  /* 0xfff00000ff118424 */ /* 0x000fc600078e00ff */
[----:B------:R-:W-:Y:S02]  /*1ae0*/  @P0 FSEL R16, R4, RZ, !P1 ;  /* 0x000000ff04100208 */ /* 0x000fe40004800000 */
[----:B------:R-:W-:Y:S01]  /*1af0*/  @P0 FSEL R17, R5, -QNAN , !P1 ;  /* 0xfff8000005110808 */ /* 0x000fe20004800000 */
[----:B------:R-:W-:Y:S06]  /*1b00*/  BRA `(.L_x_23) ;  /* 0x0000000400147947 */ /* 0x000fec0003800000 */
.L_x_22:
[----:B------:R-:W-:Y:S01]  /*1b10*/  DADD R16, -R16, -R16 ;  /* 0x0000000010107229 */ /* 0x000fe20000000910 */
[----:B------:R-:W-:Y:S10]  /*1b20*/  BRA `(.L_x_23) ;  /* 0x00000004000c7947 */ /* 0x000ff40003800000 */
.L_x_21:
        /* <DEDUP_REMOVED lines=8> */
[----:B------:R-:W-:-:S10]  /*1bb0*/  @!P0 DMUL R16, R16, -1.80143985094819840000e+16 ;  /* 0xc350000010108828 */ /* 0x000fd40000000000 */
[----:B------:R-:W-:Y:S01]  /*1bc0*/  @!P0 IMAD.MOV.U32 R7, RZ, RZ, R17 ;  /* 0x000000ffff078224 */ /* 0x000fe200078e0011 */
[----:B------:R-:W-:-:S04]  /*1bd0*/  @!P0 MOV R18, R16 ;  /* 0x0000001000128202 */ /* 0x000fc80000000f00 */
        /* <DEDUP_REMOVED lines=10> */
[----:B0-----:R-:W-:Y:S01]  /*1c80*/  @P0 IMAD.MOV.U32 R2, RZ, RZ, -0x3ff ;  /* 0xfffffc01ff020424 */ /* 0x001fe200078e00ff */
[----:B------:R-:W-:-:S04]  /*1c90*/  @!P0 MOV R2, 0xfffffbcb ;  /* 0xfffffbcb00028802 */ /* 0x000fc80000000f00 */
[----:B------:R-:W-:Y:S01]  /*1ca0*/  LEA.HI.SX32 R2, R7, R2, 0xc ;  /* 0x0000000207027211 */ /* 0x000fe200078f62ff */
[----:B-1----:R-:W-:-:S04]  /*1cb0*/  DFMA R8, -R12, R4, 1 ;  /* 0x3ff000000c08742b */ /* 0x002fc80000000104 */
[----:B------:R-:W-:-:S04]  /*1cc0*/  @P1 VIADD R2, R2, 0x1 ;  /* 0x0000000102021836 */ /* 0x000fc80000000000 */
[----:B------:R-:W-:Y:S01]  /*1cd0*/  IMAD.MOV R7, RZ, RZ, -R2 ;  /* 0x000000ffff077224 */ /* 0x000fe200078e0a02 */
[----:B------:R-:W-:-:S08]  /*1ce0*/  DFMA R8, R8, R8, R8 ;  /* 0x000000080808722b */ /* 0x000fd00000000008 */
        /* <DEDUP_REMOVED lines=39> */
.L_x_23:
[----:B------:R-:W-:Y:S05]  /*1f60*/  BSYNC.RECONVERGENT B1 ;  /* 0x0000000000017941 */ /* 0x000fea0003800200 */
.L_x_20:
[----:B------:R-:W-:Y:S01]  /*1f70*/  IMAD.MOV.U32 R4, RZ, RZ, 0x709b7b56 ;  /* 0x709b7b56ff047424 */ /* 0x000fe200078e00ff */
[----:B------:R-:W-:Y:S01]  /*1f80*/  UMOV UR4, 0xa02d5ad ;  /* 0x0a02d5ad00047882 */ /* 0x000fe20000000000 */
[----:B------:R-:W-:Y:S01]  /*1f90*/  IMAD.MOV.U32 R5, RZ, RZ, 0x3e9361d5 ;  /* 0x3e9361d5ff057424 */ /* 0x000fe200078e00ff */
[----:B------:R-:W-:-:S05]  /*1fa0*/  UMOV UR5, 0x3e9a93c5 ;  /* 0x3e9a93c500057882 */ /* 0x000fca0000000000 */
        /* <DEDUP_REMOVED lines=24> */
.L_x_15:
[----:B------:R-:W-:Y:S01]  /*2130*/  DMUL R10, R4, R4 ;  /* 0x00000004040a7228 */ /* 0x000fe20000000000 */
[----:B------:R-:W-:Y:S01]  /*2140*/  IMAD.MOV.U32 R8, RZ, RZ, 0x701e57d ;  /* 0x0701e57dff087424 */ /* 0x000fe200078e00ff */
[----:B------:R-:W-:Y:S01]  /*2150*/  MOV R9, 0x40350fef ;  /* 0x40350fef00097802 */ /* 0x000fe20000000f00 */
[----:B------:R-:W-:Y:S01]  /*2160*/  UMOV UR4, 0x20558a47 ;  /* 0x20558a4700047882 */ /* 0x000fe20000000000 */
[----:B------:R-:W-:Y:S01]  /*2170*/  UMOV UR5, 0x40090bf0 ;  /* 0x40090bf000057882 */ /* 0x000fe20000000000 */
[----:B------:R-:W-:Y:S01]  /*2180*/  IMAD.MOV.U32 R14, RZ, RZ, 0x1 ;  /* 0x00000001ff0e7424 */ /* 0x000fe200078e00ff */
[----:B------:R-:W-:Y:S01]  /*2190*/  BSSY.RECONVERGENT B1, `(.L_x_24) ;  /* 0x000002a000017945 */ /* 0x000fe20003800200 */
[----:B------:R-:W-:Y:S01]  /*21a0*/  IMAD.MOV.U32 R12, RZ, RZ, -0x3b8c3904 ;  /* 0xc473c6fcff0c7424 */ /* 0x000fe200078e00ff */
[----:B------:R-:W-:Y:S01]  /*21b0*/  DFMA R8, R10, UR4, -R8 ;  /* 0x000000040a087c2b */ /* 0x000fe20008000808 */
[----:B------:R-:W-:Y:S01]  /*21c0*/  UMOV UR4, 0x9181502c ;  /* 0x9181502c00047882 */ /* 0x000fe20000000000 */
[----:B------:R-:W-:Y:S01]  /*21d0*/  UMOV UR5, 0x40371557 ;  /* 0x4037155700057882 */ /* 0x000fe20000000000 */
[----:B------:R-:W-:-:S05]  /*21e0*/  IMAD.MOV.U32 R13, RZ, RZ, 0x4044b212 ;  /* 0x4044b212ff0d7424 */ /* 0x000fca00078e00ff */
        /* <DEDUP_REMOVED lines=14> */
[----:B------:R-:W-:-:S08]  /*22d0*/  DFMA R10, R10, R12, UR4 ;  /* 0x000000040a0a7e2b */ /* 0x000fd0000800000c */
[----:B------:R-:W-:Y:S02]  /*22e0*/  DMUL R10, R4, R10 ;  /* 0x0000000a040a7228 */ /* 0x000fe40000000000 */
[----:B0-----:R-:W-:-:S08]  /*22f0*/  DFMA R16, -R8, R14, 1 ;  /* 0x3ff000000810742b */ /* 0x001fd0000000010e */
[----:B------:R-:W-:Y:S01]  /*2300*/  FSETP.GEU.AND P1, PT, |R11|, 6.5827683646048100446e-37, PT ;  /* 0x036000000b00780b */ /* 0x000fe20003f2e200 */
[----:B------:R-:W-:-:S08]  /*2310*/  DFMA R16, R16, R16, R16 ;  /* 0x000000101010722b */ /* 0x000fd00000000010 */
[----:B------:R-:W-:-:S08]  /*2320*/  DFMA R16, R14, R16, R14 ;  /* 0x000000100e10722b */ /* 0x000fd0000000000e */
[----:B------:R-:W-:-:S08]  /*2330*/  DFMA R12, -R8, R16, 1 ;  /* 0x3ff00000080c742b */ /* 0x000fd00000000110 */
        /* <DEDUP_REMOVED lines=8> */
[----:B------:R-:W-:Y:S01]  /*23c0*/  MOV R10, R8 ;  /* 0x00000008000a7202 */ /* 0x000fe20000000f00 */
[----:B------:R-:W-:Y:S01]  /*23d0*/  IMAD.MOV.U32 R13, RZ, RZ, R11 ;  /* 0x000000ffff0d7224 */ /* 0x000fe200078e000b */
[----:B------:R-:W-:Y:S01]  /*23e0*/  MOV R2, 0x2410 ;  /* 0x0000241000027802 */ /* 0x000fe20000000f00 */
[----:B------:R-:W-:-:S07]  /*23f0*/  IMAD.MOV.U32 R11, RZ, RZ, R9 ;  /* 0x000000ffff0b7224 */ /* 0x000fce00078e0009 */
[----:B------:R-:W-:Y:S05]  /*2400*/  CALL.REL.NOINC `($__internal_0_$__cuda_sm20_div_rn_f64_full) ;  /* 0x00000000003c7944 */ /* 0x000fea0003c00000 */
[----:B------:R-:W-:Y:S02]  /*2410*/  IMAD.MOV.U32 R4, RZ, RZ, R7 ;  /* 0x000000ffff047224 */ /* 0x000fe400078e0007 */
[----:B------:R-:W-:-:S07]  /*2420*/  IMAD.MOV.U32 R5, RZ, RZ, R8 ;  /* 0x000000ffff057224 */ /* 0x000fce00078e0008 */
.L_x_25:
[----:B------:R-:W-:Y:S05]  /*2430*/  BSYNC.RECONVERGENT B1 ;  /* 0x0000000000017941 */ /* 0x000fea0003800200 */
.L_x_24:
[----:B------:R-:W-:Y:S05]  /*2440*/  BSYNC.RECONVERGENT B0 ;  /* 0x0000000000007941 */ /* 0x000fea0003800200 */
.L_x_14:
[----:B------:R-:W-:Y:S01]  /*2450*/  DADD R8, -RZ, -R4 ;  /* 0x00000000ff087229 */ /* 0x000fe20000000904 */
[----:B------:R-:W-:-:S09]  /*2460*/  ISETP.GT.AND P0, PT, R24, -0x1, PT ;  /* 0xffffffff1800780c */ /* 0x000fd20003f04270 */
[----:B------:R-:W-:Y:S02]  /*2470*/  FSEL R9, R5, R9, P0 ;  /* 0x0000000905097208 */ /* 0x000fe40000000000 */
[----:B------:R-:W-:Y:S01]  /*2480*/  FSEL R8, R4, R8, P0 ;  /* 0x0000000804087208 */ /* 0x000fe20000000000 */
[----:B------:R-:W-:-:S03]  /*2490*/  IMAD.WIDE.U32 R4, R3, 0x4, R22 ;  /* 0x0000000403047825 */ /* 0x000fc600078e0016 */
[----:B------:R-:W0:Y:S01]  /*24a0*/  F2F.F32.F64 R9, R8 ;  /* 0x0000000800097310 */ /* 0x000e220000301000 */
[----:B------:R-:W-:-:S05]  /*24b0*/  IMAD.IADD R3, R0, 0x1, R3 ;  /* 0x0000000100037824 */ /* 0x000fca00078e0203 */
[----:B------:R-:W-:Y:S01]  /*24c0*/  ISETP.GE.U32.AND P0, PT, R3, UR10, PT ;  /* 0x0000000a03007c0c */ /* 0x000fe2000bf06070 */
[----:B0-----:R0:W-:-:S12]  /*24d0*/  STG.E desc[UR6][R4.64], R9 ;  /* 0x0000000904007986 */ /* 0x0011d8000c101906 */
[----:B------:R-:W-:Y:S05]  /*24e0*/  @!P0 BRA `(.L_x_26) ;  /* 0xffffffec00bc8947 */ /* 0x000fea000383ffff */
[----:B------:R-:W-:Y:S05]  /*24f0*/  EXIT ;  /* 0x000000000000794d */ /* 0x000fea0003800000 */
        .weak           $__internal_0_$__cuda_sm20_div_rn_f64_full
        .type           $__internal_0_$__cuda_sm20_div_rn_f64_full,@function
        .size           $__internal_0_$__cuda_sm20_div_rn_f64_full,(.L_x_35 - $__internal_0_$__cuda_sm20_div_rn_f64_full)
$__internal_0_$__cuda_sm20_div_rn_f64_full:
[C---:B------:R-:W-:Y:S01]  /*2500*/  FSETP.GEU.AND P0, PT, |R11|.reuse, 1.469367938527859385e-39, PT ;  /* 0x001000000b00780b */ /* 0x040fe20003f0e200 */
[----:B------:R-:W-:Y:S01]  /*2510*/  BSSY.RECONVERGENT B2, `(.L_x_27) ;  /* 0x0000056000027945 */ /* 0x000fe20003800200 */
[----:B------:R-:W-:Y:S02]  /*2520*/  LOP3.LUT R8, R11, 0x800fffff, RZ, 0xc0, !PT ;  /* 0x800fffff0b087812 */ /* 0x000fe400078ec0ff */
[C---:B------:R-:W-:Y:S02]  /*2530*/  FSETP.GEU.AND P2, PT, |R13|.reuse, 1.469367938527859385e-39, PT ;  /* 0x001000000d00780b */ /* 0x040fe40003f4e200 */
[----:B------:R-:W-:Y:S01]  /*2540*/  LOP3.LUT R9, R8, 0x3ff00000, RZ, 0xfc, !PT ;  /* 0x3ff0000008097812 */ /* 0x000fe200078efcff */
[----:B------:R-:W-:Y:S01]  /*2550*/  IMAD.MOV.U32 R8, RZ, RZ, R10 ;  /* 0x000000ffff087224 */ /* 0x000fe200078e000a */
[----:B------:R-:W-:Y:S02]  /*2560*/  MOV R14, 0x1 ;  /* 0x00000001000e7802 */ /* 0x000fe40000000f00 */
[----:B------:R-:W-:-:S02]  /*2570*/  LOP3.LUT R4, R13, 0x7ff00000, RZ, 0xc0, !PT ;  /* 0x7ff000000d047812 */ /* 0x000fc400078ec0ff */
[C---:B------:R-:W-:Y:S01]  /*2580*/  LOP3.LUT R7, R11.reuse, 0x7ff00000, RZ, 0xc0, !PT ;  /* 0x7ff000000b077812 */ /* 0x040fe200078ec0ff */
[----:B------:R-:W-:Y:S02]  /*2590*/  @!P0 DMUL R8, R10, 8.98846567431157953865e+307 ;  /* 0x7fe000000a088828 */ /* 0x000fe40000000000 */
[----:B------:R-:W-:Y:S01]  /*25a0*/  IMAD.MOV.U32 R25, RZ, RZ, R4 ;  /* 0x000000ffff197224 */ /* 0x000fe200078e0004 */
[C---:B------:R-:W-:Y:S02]  /*25b0*/  ISETP.GE.U32.AND P1, PT, R4.reuse, R7, PT ;  /* 0x000000070400720c */ /* 0x040fe40003f26070 */
[----:B------:R-:W-:Y:S01]  /*25c0*/  @!P2 LOP3.LUT R5, R11, 0x7ff00000, RZ, 0xc0, !PT ;  /* 0x7ff000000b05a812 */ /* 0x000fe200078ec0ff */
[----:B------:R-:W0:Y:S03]  /*25d0*/  MUFU.RCP64H R15, R9 ;  /* 0x00000009000f7308 */ /* 0x000e260000001800 */
[----:B------:R-:W-:Y:S01]  /*25e0*/  @!P2 ISETP.GE.U32.AND P3, PT, R4, R5, PT ;  /* 0x000000050400a20c */ /* 0x000fe20003f66070 */
[----:B------:R-:W-:Y:S01]  /*25f0*/  IMAD.MOV.U32 R5, RZ, RZ, 0x1ca00000 ;  /* 0x1ca00000ff057424 */ /* 0x000fe200078e00ff */
[----:B------:R-:W-:-:S04]  /*2600*/  @!P0 LOP3.LUT R7, R9, 0x7ff00000, RZ, 0xc0, !PT ;  /* 0x7ff0000009078812 */ /* 0x000fc800078ec0ff */
[----:B------:R-:W-:-:S04]  /*2610*/  @!P2 SEL R19, R5, 0x63400000, !P3 ;  /* 0x634000000513a807 */ /* 0x000fc80005800000 */
[----:B------:R-:W-:Y:S01]  /*2620*/  @!P2 LOP3.LUT R20, R19, 0x80000000, R13, 0xf8, !PT ;  /* 0x800000001314a812 */ /* 0x000fe200078ef80d */
[----:B0-----:R-:W-:-:S03]  /*2630*/  DFMA R16, R14, -R8, 1 ;  /* 0x3ff000000e10742b */ /* 0x001fc60000000808 */
[----:B------:R-:W-:Y:S01]  /*2640*/  @!P2 LOP3.LUT R21, R20, 0x100000, RZ, 0xfc, !PT ;  /* 0x001000001415a812 */ /* 0x000fe200078efcff */
[----:B------:R-:W-:-:S04]  /*2650*/  @!P2 IMAD.MOV.U32 R20, RZ, RZ, RZ ;  /* 0x000000ffff14a224 */ /* 0x000fc800078e00ff */
[----:B------:R-:W-:-:S08]  /*2660*/  DFMA R16, R16, R16, R16 ;  /* 0x000000101010722b */ /* 0x000fd00000000010 */
[----:B------:R-:W-:Y:S01]  /*2670*/  DFMA R16, R14, R16, R14 ;  /* 0x000000100e10722b */ /* 0x000fe2000000000e */
[----:B------:R-:W-:Y:S01]  /*2680*/  SEL R15, R5, 0x63400000, !P1 ;  /* 0x63400000050f7807 */ /* 0x000fe20004800000 */
[----:B------:R-:W-:-:S03]  /*2690*/  IMAD.MOV.U32 R14, RZ, RZ, R12 ;  /* 0x000000ffff0e7224 */ /* 0x000fc600078e000c */
[----:B------:R-:W-:-:S03]  /*26a0*/  LOP3.LUT R15, R15, 0x800fffff, R13, 0xf8, !PT ;  /* 0x800fffff0f0f7812 */ /* 0x000fc600078ef80d */
[----:B------:R-:W-:-:S03]  /*26b0*/  DFMA R18, R16, -R8, 1 ;  /* 0x3ff000001012742b */ /* 0x000fc60000000808 */
[----:B------:R-:W-:-:S05]  /*26c0*/  @!P2 DFMA R14, R14, 2, -R20 ;  /* 0x400000000e0ea82b */ /* 0x000fca0000000814 */
[----:B------:R-:W-:-:S05]  /*26d0*/  DFMA R18, R16, R18, R16 ;  /* 0x000000121012722b */ /* 0x000fca0000000010 */
[----:B------:R-:W-:-:S03]  /*26e0*/  @!P2 LOP3.LUT R25, R15, 0x7ff00000, RZ, 0xc0, !PT ;  /* 0x7ff000000f19a812 */ /* 0x000fc600078ec0ff */
[----:B------:R-:W-:Y:S01]  /*26f0*/  DMUL R16, R18, R14 ;  /* 0x0000000e12107228 */ /* 0x000fe20000000000 */
[----:B------:R-:W-:-:S04]  /*2700*/  IADD3 R26, PT, PT, R25, -0x1, RZ ;  /* 0xffffffff191a7810 */ /* 0x000fc80007ffe0ff */
[----:B------:R-:W-:Y:S01]  /*2710*/  ISETP.GT.U32.AND P0, PT, R26, 0x7feffffe, PT ;  /* 0x7feffffe1a00780c */ /* 0x000fe20003f04070 */
[----:B------:R-:W-:Y:S02]  /*2720*/  VIADD R26, R7, 0xffffffff ;  /* 0xffffffff071a7836 */ /* 0x000fe40000000000 */
[----:B------:R-:W-:-:S03]  /*2730*/  DFMA R20, R16, -R8, R14 ;  /* 0x800000081014722b */ /* 0x000fc6000000000e */
[----:B------:R-:W-:-:S05]  /*2740*/  ISETP.GT.U32.OR P0, PT, R26, 0x7feffffe, P0 ;  /* 0x7feffffe1a00780c */ /* 0x000fca0000704470 */
[----:B------:R-:W-:-:S08]  /*2750*/  DFMA R20, R18, R20, R16 ;  /* 0x000000141214722b */ /* 0x000fd00000000010 */
[----:B------:R-:W-:Y:S05]  /*2760*/  @P0 BRA `(.L_x_28) ;  /* 0x00000000006c0947 */ /* 0x000fea0003800000 */
[----:B------:R-:W-:Y:S01]  /*2770*/  LOP3.LUT R13, R11, 0x7ff00000, RZ, 0xc0, !PT ;  /* 0x7ff000000b0d7812 */ /* 0x000fe200078ec0ff */
[----:B------:R-:W-:-:S03]  /*2780*/  IMAD.MOV.U32 R12, RZ, RZ, RZ ;  /* 0x000000ffff0c7224 */ /* 0x000fc600078e00ff */
[CC--:B------:R-:W-:Y:S02]  /*2790*/  VIADDMNMX R7, R4.reuse, -R13.reuse, 0xb9600000, !PT ;  /* 0xb960000004077446 */ /* 0x0c0fe4000780090d */
[----:B------:R-:W-:Y:S02]  /*27a0*/  ISETP.GE.U32.AND P0, PT, R4, R13, PT ;  /* 0x0000000d0400720c */ /* 0x000fe40003f06070 */
[----:B------:R-:W-:Y:S02]  /*27b0*/  VIMNMX R7, PT, PT, R7, 0x46a00000, PT ;  /* 0x46a0000007077848 */ /* 0x000fe40003fe0100 */
[----:B------:R-:W-:-:S05]  /*27c0*/  SEL R4, R5, 0x63400000, !P0 ;  /* 0x6340000005047807 */ /* 0x000fca0004000000 */
[----:B------:R-:W-:-:S04]  /*27d0*/  IMAD.IADD R7, R7, 0x1, -R4 ;  /* 0x0000000107077824 */ /* 0x000fc800078e0a04 */
[----:B------:R-:W-:-:S06]  /*27e0*/  VIADD R13, R7, 0x7fe00000 ;  /* 0x7fe00000070d7836 */ /* 0x000fcc0000000000 */
[----:B------:R-:W-:-:S10]  /*27f0*/  DMUL R4, R20, R12 ;  /* 0x0000000c14047228 */ /* 0x000fd40000000000 */
[----:B------:R-:W-:-:S13]  /*2800*/  FSETP.GTU.AND P0, PT, |R5|, 1.469367938527859385e-39, PT ;  /* 0x001000000500780b */ /* 0x000fda0003f0c200 */
[----:B------:R-:W-:Y:S05]  /*2810*/  @P0 BRA `(.L_x_29) ;  /* 0x0000000000940947 */ /* 0x000fea0003800000 */
[----:B------:R-:W-:Y:S01]  /*2820*/  DFMA R8, R20, -R8, R14 ;  /* 0x800000081408722b */ /* 0x000fe2000000000e */
[----:B------:R-:W-:-:S09]  /*2830*/  MOV R12, RZ ;  /* 0x000000ff000c7202 */ /* 0x000fd20000000f00 */
[C---:B------:R-:W-:Y:S02]  /*2840*/  FSETP.NEU.AND P0, PT, R9.reuse, RZ, PT ;  /* 0x000000ff0900720b */ /* 0x040fe40003f0d000 */
[----:B------:R-:W-:-:S04]  /*2850*/  LOP3.LUT R11, R9, 0x80000000, R11, 0x48, !PT ;  /* 0x80000000090b7812 */ /* 0x000fc800078e480b */
[----:B------:R-:W-:-:S07]  /*2860*/  LOP3.LUT R13, R11, R13, RZ, 0xfc, !PT ;  /* 0x0000000d0b0d7212 */ /* 0x000fce00078efcff */
[----:B------:R-:W-:Y:S05]  /*2870*/  @!P0 BRA `(.L_x_29) ;  /* 0x00000000007c8947 */ /* 0x000fea0003800000 */
[----:B------:R-:W-:Y:S01]  /*2880*/  IMAD.MOV R9, RZ, RZ, -R7 ;  /* 0x000000ffff097224 */ /* 0x000fe200078e0a07 */
[----:B------:R-:W-:Y:S01]  /*2890*/  DMUL.RP R12, R20, R12 ;  /* 0x0000000c140c7228 */ /* 0x000fe20000008000 */
[----:B------:R-:W-:Y:S01]  /*28a0*/  IMAD.MOV.U32 R8, RZ, RZ, RZ ;  /* 0x000000ffff087224 */ /* 0x000fe200078e00ff */
[----:B------:R-:W-:-:S05]  /*28b0*/  IADD3 R7, PT, PT, -R7, -0x43300000, RZ ;  /* 0xbcd0000007077810 */ /* 0x000fca0007ffe1ff */
[----:B------:R-:W-:-:S03]  /*28c0*/  DFMA R8, R4, -R8, R20 ;  /* 0x800000080408722b */ /* 0x000fc60000000014 */
[----:B------:R-:W-:-:S07]  /*28d0*/  LOP3.LUT R11, R13, R11, RZ, 0x3c, !PT ;  /* 0x0000000b0d0b7212 */ /* 0x000fce00078e3cff */
[----:B------:R-:W-:-:S04]  /*28e0*/  FSETP.NEU.AND P0, PT, |R9|, R7, PT ;  /* 0x000000070900720b */ /* 0x000fc80003f0d200 */
[----:B------:R-:W-:Y:S02]  /*28f0*/  FSEL R4, R12, R4, !P0 ;  /* 0x000000040c047208 */ /* 0x000fe40004000000 */
[----:B------:R-:W-:Y:S01]  /*2900*/  FSEL R5, R11, R5, !P0 ;  /* 0x000000050b057208 */ /* 0x000fe20004000000 */
[----:B------:R-:W-:Y:S06]  /*2910*/  BRA `(.L_x_29) ;  /* 0x0000000000547947 */ /* 0x000fec0003800000 */
.L_x_28:
[----:B------:R-:W-:-:S14]  /*2920*/  DSETP.NAN.AND P0, PT, R12, R12, PT ;  /* 0x0000000c0c00722a */ /* 0x000fdc0003f08000 */
[----:B------:R-:W-:Y:S05]  /*2930*/  @P0 BRA `(.L_x_30) ;  /* 0x0000000000440947 */ /* 0x000fea0003800000 */
[----:B------:R-:W-:-:S14]  /*2940*/  DSETP.NAN.AND P0, PT, R10, R10, PT ;  /* 0x0000000a0a00722a */ /* 0x000fdc0003f08000 */
[----:B------:R-:W-:Y:S05]  /*2950*/  @P0 BRA `(.L_x_31) ;  /* 0x0000000000300947 */ /* 0x000fea0003800000 */
[----:B------:R-:W-:Y:S01]  /*2960*/  ISETP.NE.AND P0, PT, R25, R7, PT ;  /* 0x000000071900720c */ /* 0x000fe20003f05270 */
[----:B------:R-:W-:Y:S02]  /*2970*/  IMAD.MOV.U32 R4, RZ, RZ, 0x0 ;  /* 0x00000000ff047424 */ /* 0x000fe400078e00ff */
[----:B------:R-:W-:-:S10]  /*2980*/  IMAD.MOV.U32 R5, RZ, RZ, -0x80000 ;  /* 0xfff80000ff057424 */ /* 0x000fd400078e00ff */
[----:B------:R-:W-:Y:S05]  /*2990*/  @!P0 BRA `(.L_x_29) ;  /* 0x0000000000348947 */ /* 0x000fea0003800000 */
[----:B------:R-:W-:Y:S02]  /*29a0*/  ISETP.NE.AND P0, PT, R25, 0x7ff00000, PT ;  /* 0x7ff000001900780c */ /* 0x000fe40003f05270 */
[----:B------:R-:W-:Y:S02]  /*29b0*/  LOP3.LUT R5, R13, 0x80000000, R11, 0x48, !PT ;  /* 0x800000000d057812 */ /* 0x000fe400078e480b */
[----:B------:R-:W-:-:S13]  /*29c0*/  ISETP.EQ.OR P0, PT, R7, RZ, !P0 ;  /* 0x000000ff0700720c */ /* 0x000fda0004702670 */
[----:B------:R-:W-:Y:S02]  /*29d0*/  @P0 LOP3.LUT R7, R5, 0x7ff00000, RZ, 0xfc, !PT ;  /* 0x7ff0000005070812 */ /* 0x000fe400078efcff */
[----:B------:R-:W-:Y:S01]  /*29e0*/  @!P0 MOV R4, RZ ;  /* 0x000000ff00048202 */ /* 0x000fe20000000f00 */
[----:B------:R-:W-:Y:S02]  /*29f0*/  @P0 IMAD.MOV.U32 R4, RZ, RZ, RZ ;  /* 0x000000ffff040224 */ /* 0x000fe400078e00ff */
[----:B------:R-:W-:Y:S01]  /*2a00*/  @P0 IMAD.MOV.U32 R5, RZ, RZ, R7 ;  /* 0x000000ffff050224 */ /* 0x000fe200078e0007 */
[----:B------:R-:W-:Y:S06]  /*2a10*/  BRA `(.L_x_29) ;  /* 0x0000000000147947 */ /* 0x000fec0003800000 */
.L_x_31:
[----:B------:R-:W-:Y:S01]  /*2a20*/  LOP3.LUT R5, R11, 0x80000, RZ, 0xfc, !PT ;  /* 0x000800000b057812 */ /* 0x000fe200078efcff */
[----:B------:R-:W-:Y:S01]  /*2a30*/  IMAD.MOV.U32 R4, RZ, RZ, R10 ;  /* 0x000000ffff047224 */ /* 0x000fe200078e000a */
[----:B------:R-:W-:Y:S06]  /*2a40*/  BRA `(.L_x_29) ;  /* 0x0000000000087947 */ /* 0x000fec0003800000 */
.L_x_30:
[----:B------:R-:W-:Y:S01]  /*2a50*/  LOP3.LUT R5, R13, 0x80000, RZ, 0xfc, !PT ;  /* 0x000800000d057812 */ /* 0x000fe200078efcff */
[----:B------:R-:W-:-:S07]  /*2a60*/  IMAD.MOV.U32 R4, RZ, RZ, R12 ;  /* 0x000000ffff047224 */ /* 0x000fce00078e000c */
.L_x_29:
[----:B------:R-:W-:Y:S05]  /*2a70*/  BSYNC.RECONVERGENT B2 ;  /* 0x0000000000027941 */ /* 0x000fea0003800200 */
.L_x_27:
[----:B------:R-:W-:Y:S01]  /*2a80*/  MOV R7, R4 ;  /* 0x0000000400077202 */ /* 0x000fe20000000f00 */
[----:B------:R-:W-:Y:S02]  /*2a90*/  IMAD.MOV.U32 R8, RZ, RZ, R5 ;  /* 0x000000ffff087224 */ /* 0x000fe400078e0005 */
[----:B------:R-:W-:Y:S02]  /*2aa0*/  IMAD.MOV.U32 R4, RZ, RZ, R2 ;  /* 0x000000ffff047224 */ /* 0x000fe400078e0002 */
[----:B------:R-:W-:-:S04]  /*2ab0*/  IMAD.MOV.U32 R5, RZ, RZ, 0x0 ;  /* 0x00000000ff057424 */ /* 0x000fc800078e00ff */
[----:B------:R-:W-:Y:S05]  /*2ac0*/  RET.REL.NODEC R4 `(_Z16inverseCNDKernelPfPjj) ;  /* 0xffffffd4044c7950 */ /* 0x000fea0003c3ffff */
.L_x_32:
[----:B------:R-:W-:-:S00]  /*2ad0*/  BRA `(.L_x_32) ;  /* 0xfffffffc00fc7947 */ /* 0x000fc0000383ffff */
[----:B------:R-:W-:-:S00]  /*2ae0*/  NOP ;  /* 0x0000000000007918 */ /* 0x000fc00000000000 */
        /* <DEDUP_REMOVED lines=9> */
.L_x_35:


//--------------------- .text._Z26quasirandomGeneratorKernelPfjj --------------------------
	.section	.text._Z26quasirandomGeneratorKernelPfjj,"ax",@progbits
	.align	128
.text._Z26quasirandomGeneratorKernelPfjj:
        .type           _Z26quasirandomGeneratorKernelPfjj,@function
        .size           _Z26quasirandomGeneratorKernelPfjj,(.L_x_37 - _Z26quasirandomGeneratorKernelPfjj)
        .other          _Z26quasirandomGeneratorKernelPfjj,@"STO_CUDA_ENTRY STV_DEFAULT"
_Z26quasirandomGeneratorKernelPfjj:
[----:B------:R-:W-:Y:S01]  /*0000*/  LDC R1, c[0x0][0x37c] ;  /* 0x0000df00ff017b82 */ /* 0x000fe20000000800 */
[----:B------:R-:W0:Y:S07]  /*0010*/  S2R R3, SR_TID.X ;  /* 0x0000000000037919 */ /* 0x000e2e0000002100 */
[----:B------:R-:W1:Y:S01]  /*0020*/  S2UR UR4, SR_CTAID.X ;  /* 0x00000000000479c3 */ /* 0x000e620000002500 */
[----:B------:R-:W2:Y:S07]  /*0030*/  LDCU UR8, c[0x0][0x38c] ;  /* 0x00007180ff0877ac */ /* 0x000eae0008000800 */
[----:B------:R-:W3:Y:S01]  /*0040*/  LDC R0, c[0x0][0x360] ;  /* 0x0000d800ff007b82 */ /* 0x000ee20000000800 */
[----:B-1----:R-:W-:Y:S01]  /*0050*/  UPRMT UR4, UR4, 0x7210, URZ ;  /* 0x0000721004047896 */ /* 0x002fe200080000ff */
[----:B---3--:R-:W-:-:S05]  /*0060*/  PRMT R0, R0, 0x7210, RZ ;  /* 0x0000721000007816 */ /* 0x008fca00000000ff */
[----:B0-----:R-:W-:-:S05]  /*0070*/  IMAD R36, R0, UR4, R3 ;  /* 0x0000000400247c24 */ /* 0x001fca000f8e0203 */
[----:B--2---:R-:W-:-:S13]  /*0080*/  ISETP.GE.U32.AND P0, PT, R36, UR8, PT ;  /* 0x0000000824007c0c */ /* 0x004fda000bf06070 */
[----:B------:R-:W-:Y:S05]  /*0090*/  @P0 EXIT ;  /* 0x000000000000094d */ /* 0x000fea0003800000 */
[----:B------:R-:W0:Y:S01]  /*00a0*/  S2R R35, SR_TID.Y ;  /* 0x0000000000237919 */ /* 0x000e220000002200 */
[----:B------:R-:W1:Y:S01]  /*00b0*/  LDCU.64 UR6, c[0x0][0x358] ;  /* 0x00006b00ff0677ac */ /* 0x000e620008000a00 */
[----:B------:R-:W2:Y:S01]  /*00c0*/  LDCU UR9, c[0x0][0x388] ;  /* 0x00007100ff0977ac */ /* 0x000ea20008000800 */
[----:B------:R-:W-:Y:S01]  /*00d0*/  UPRMT UR5, UR8, 0x7210, URZ ;  /* 0x0000721008057896 */ /* 0x000fe200080000ff */
[C---:B0-----:R-:W-:Y:S01]  /*00e0*/  IMAD R2, R35.reuse, 0x7c, RZ ;  /* 0x0000007c23027824 */ /* 0x041fe200078e02ff */
[----:B------:R-:W-:-:S03]  /*00f0*/  PRMT R35, R35, 0x7210, RZ ;  /* 0x0000721023237816 */ /* 0x000fc600000000ff */
[----:B------:R0:W3:Y:S08]  /*0100*/  LDC R4, c[0x3][R2+0x78] ;  /* 0x00c01e0002047b82 */ /* 0x0000f00000000800 */
[----:B------:R0:W4:Y:S08]  /*0110*/  LDC R5, c[0x3][R2+0x74] ;  /* 0x00c01d0002057b82 */ /* 0x0001300000000800 */
[----:B------:R0:W5:Y:S08]  /*0120*/  LDC R6, c[0x3][R2+0x70] ;  /* 0x00c01c0002067b82 */ /* 0x0001700000000800 */
[----:B------:R0:W0:Y:S08]  /*0130*/  LDC R7, c[0x3][R2+0x6c] ;  /* 0x00c01b0002077b82 */ /* 0x0000300000000800 */
        /* <DEDUP_REMOVED lines=26> */
[----:B-12345:R0:W0:Y:S02]  /*02e0*/  LDC R34, c[0x3][R2] ;  /* 0x00c0000002227b82 */ /* 0x03e0240000000800 */
.L_x_33:
[----:B-1----:R-:W-:Y:S01]  /*02f0*/  VIADD R37, R36, UR9 ;  /* 0x0000000924257c36 */ /* 0x002fe20008000000 */
[----:B------:R-:W1:Y:S03]  /*0300*/  LDCU UR4, c[0x0][0x370] ;  /* 0x00006e00ff0477ac */ /* 0x000e660008000800 */
[C---:B0-----:R-:W-:Y:S02]  /*0310*/  IMAD.U32 R2, R37.reuse, -0x80000000, RZ ;  /* 0x8000000025027824 */ /* 0x041fe400078e00ff */
[C---:B------:R-:W-:Y:S02]  /*0320*/  IMAD.SHL.U32 R38, R37.reuse, 0x40000000, RZ ;  /* 0x4000000025267824 */ /* 0x040fe400078e00ff */
[C---:B------:R-:W-:Y:S01]  /*0330*/  IMAD.SHL.U32 R39, R37.reuse, 0x20000000, RZ ;  /* 0x2000000025277824 */ /* 0x040fe200078e00ff */
[----:B------:R-:W-:Y:S01]  /*0340*/  SHF.R.S32.HI R3, RZ, 0x1f, R2 ;  /* 0x0000001fff037819 */ /* 0x000fe20000011402 */
[----:B------:R-:W-:Y:S01]  /*0350*/  IMAD.SHL.U32 R40, R37, 0x10000000, RZ ;  /* 0x1000000025287824 */ /* 0x000fe200078e00ff */
[----:B------:R-:W-:-:S02]  /*0360*/  SHF.R.S32.HI R38, RZ, 0x1f, R38 ;  /* 0x0000001fff267819 */ /* 0x000fc40000011426 */
[----:B------:R-:W-:Y:S02]  /*0370*/  LOP3.LUT R2, R3, R34, RZ, 0xc0, !PT ;  /* 0x0000002203027212 */ /* 0x000fe400078ec0ff */
[----:B------:R-:W-:Y:S02]  /*0380*/  SHF.R.S32.HI R39, RZ, 0x1f, R39 ;  /* 0x0000001fff277819 */ /* 0x000fe40000011427 */
[----:B------:R-:W-:Y:S01]  /*0390*/  LOP3.LUT R3, R2, R38, R33, 0x78, !PT ;  /* 0x0000002602037212 */ /* 0x000fe200078e7821 */
[----:B------:R-:W-:Y:S01]  /*03a0*/  IMAD.SHL.U32 R38, R37, 0x8000000, RZ ;  /* 0x0800000025267824 */ /* 0x000fe200078e00ff */
[----:B------:R-:W-:Y:S01]  /*03b0*/  SHF.R.S32.HI R40, RZ, 0x1f, R40 ;  /* 0x0000001fff287819 */ /* 0x000fe20000011428 */
[----:B-1----:R-:W-:Y:S01]  /*03c0*/  UPRMT UR4, UR4, 0x7210, URZ ;  /* 0x0000721004047896 */ /* 0x002fe200080000ff */
[----:B------:R-:W-:Y:S01]  /*03d0*/  LOP3.LUT R2, R3, R39, R32, 0x78, !PT ;  /* 0x0000002703027212 */ /* 0x000fe200078e7820 */
[----:B------:R-:W-:Y:S01]  /*03e0*/  IMAD.SHL.U32 R39, R37, 0x4000000, RZ ;  /* 0x0400000025277824 */ /* 0x000fe200078e00ff */
[----:B------:R-:W-:-:S02]  /*03f0*/  SHF.R.S32.HI R38, RZ, 0x1f, R38 ;  /* 0x0000001fff267819 */ /* 0x000fc40000011426 */
[----:B------:R-:W-:Y:S01]  /*0400*/  LOP3.LUT R3, R2, R40, R31, 0x78, !PT ;  /* 0x0000002802037212 */ /* 0x000fe200078e781f */
[C---:B------:R-:W-:Y:S01]  /*0410*/  IMAD.SHL.U32 R2, R37.reuse, 0x2000000, RZ ;  /* 0x0200000025027824 */ /* 0x040fe200078e00ff */
[----:B------:R-:W-:Y:S01]  /*0420*/  SHF.R.S32.HI R39, RZ, 0x1f, R39 ;  /* 0x0000001fff277819 */ /* 0x000fe20000011427 */
[----:B------:R-:W-:Y:S01]  /*0430*/  IMAD.SHL.U32 R40, R37, 0x4, RZ ;  /* 0x0000000425287824 */ /* 0x000fe200078e00ff */
[----:B------:R-:W-:Y:S01]  /*0440*/  LOP3.LUT R38, R3, R38, R30, 0x78, !PT ;  /* 0x0000002603267212 */ /* 0x000fe200078e781e */
[C---:B------:R-:W-:Y:S01]  /*0450*/  IMAD.SHL.U32 R3, R37.reuse, 0x1000000, RZ ;  /* 0x0100000025037824 */ /* 0x040fe200078e00ff */
[----:B------:R-:W-:Y:S02]  /*0460*/  SHF.R.S32.HI R2, RZ, 0x1f, R2 ;  /* 0x0000001fff027819 */ /* 0x000fe40000011402 */
[----:B------:R-:W-:Y:S01]  /*0470*/  LOP3.LUT R39, R38, R39, R29, 0x78, !PT ;  /* 0x0000002726277212 */ /* 0x000fe200078e781d */
[----:B------:R-:W-:Y:S01]  /*0480*/  IMAD.SHL.U32 R38, R37, 0x800000, RZ ;  /* 0x0080000025267824 */ /* 0x000fe200078e00ff */
[----:B------:R-:W-:-:S02]  /*0490*/  SHF.R.S32.HI R3, RZ, 0x1f, R3 ;  /* 0x0000001fff037819 */ /* 0x000fc40000011403 */
[----:B------:R-:W-:Y:S01]  /*04a0*/  LOP3.LUT R2, R39, R2, R28, 0x78, !PT ;  /* 0x0000000227027212 */ /* 0x000fe200078e781c */
[C---:B------:R-:W-:Y:S01]  /*04b0*/  IMAD.SHL.U32 R39, R37.reuse, 0x400000, RZ ;  /* 0x0040000025277824 */ /* 0x040fe200078e00ff */
[----:B------:R-:W-:Y:S02]  /*04c0*/  SHF.R.S32.HI R38, RZ, 0x1f, R38 ;  /* 0x0000001fff267819 */ /* 0x000fe40000011426 */
[----:B------:R-:W-:Y:S01]  /*04d0*/  LOP3.LUT R3, R2, R3, R27, 0x78, !PT ;  /* 0x0000000302037212 */ /* 0x000fe200078e781b */
[----:B------:R-:W-:Y:S01]  /*04e0*/  IMAD.SHL.U32 R2, R37, 0x200000, RZ ;  /* 0x0020000025027824 */ /* 0x000fe200078e00ff */
[----:B------:R-:W-:Y:S02]  /*04f0*/  SHF.R.S32.HI R39, RZ, 0x1f, R39 ;  /* 0x0000001fff277819 */ /* 0x000fe40000011427 */
[----:B------:R-:W-:Y:S01]  /*0500*/  LOP3.LUT R38, R3, R38, R26, 0x78, !PT ;  /* 0x0000002603267212 */ /* 0x000fe200078e781a */
[----:B------:R-:W-:Y:S01]  /*0510*/  IMAD.SHL.U32 R3, R37, 0x100000, RZ ;  /* 0x0010000025037824 */ /* 0x000fe200078e00ff */
[----:B------:R-:W-:-:S02]  /*0520*/  SHF.R.S32.HI R2, RZ, 0x1f, R2 ;  /* 0x0000001fff027819 */ /* 0x000fc40000011402 */
[----:B------:R-:W-:Y:S01]  /*0530*/  LOP3.LUT R39, R38, R39, R25, 0x78, !PT ;  /* 0x0000002726277212 */ /* 0x000fe200078e7819 */
[----:B------:R-:W-:Y:S01]  /*0540*/  IMAD.SHL.U32 R38, R37, 0x80000, RZ ;  /* 0x0008000025267824 */ /* 0x000fe200078e00ff */
[----:B------:R-:W-:Y:S02]  /*0550*/  SHF.R.S32.HI R3, RZ, 0x1f, R3 ;  /* 0x0000001fff037819 */ /* 0x000fe40000011403 */
[----:B------:R-:W-:Y:S01]  /*0560*/  LOP3.LUT R2, R39, R2, R24, 0x78, !PT ;  /* 0x0000000227027212 */ /* 0x000fe200078e7818 */
[C---:B------:R-:W-:Y:S01]  /*0570*/  IMAD.SHL.U32 R39, R37.reuse, 0x40000, RZ ;  /* 0x0004000025277824 */ /* 0x040fe200078e00ff */
[----:B------:R-:W-:Y:S02]  /*0580*/  SHF.R.S32.HI R38, RZ, 0x1f, R38 ;  /* 0x0000001fff267819 */ /* 0x000fe40000011426 */
[----:B------:R-:W-:Y:S01]  /*0590*/  LOP3.LUT R3, R2, R3, R23, 0x78, !PT ;  /* 0x0000000302037212 */ /* 0x000fe200078e7817 */
[----:B------:R-:W-:Y:S01]  /*05a0*/  IMAD.SHL.U32 R2, R37, 0x20000, RZ ;  /* 0x0002000025027824 */ /* 0x000fe200078e00ff */
[----:B------:R-:W-:-:S02]  /*05b0*/  SHF.R.S32.HI R39, RZ, 0x1f, R39 ;  /* 0x0000001fff277819 */ /* 0x000fc40000011427 */
[----:B------:R-:W-:Y:S01]  /*05c0*/  LOP3.LUT R38, R3, R38, R22, 0x78, !PT ;  /* 0x0000002603267212 */ /* 0x000fe200078e7816 */
[C---:B------:R-:W-:Y:S01]  /*05d0*/  IMAD.U32 R3, R37.reuse, 0x10000, RZ ;  /* 0x0001000025037824 */ /* 0x040fe200078e00ff */
        /* <DEDUP_REMOVED lines=38> */
[C---:B------:R-:W-:Y:S01]  /*0840*/  IMAD.SHL.U32 R38, R37.reuse, 0x8, RZ ;  /* 0x0000000825267824 */ /* 0x040fe200078e00ff */
[----:B------:R-:W-:Y:S01]  /*0850*/  SHF.R.S32.HI R3, RZ, 0x1f, R3 ;  /* 0x0000001fff037819 */ /* 0x000fe20000011403 */
[----:B------:R-:W-:Y:S01]  /*0860*/  IMAD.SHL.U32 R37, R37, 0x2, RZ ;  /* 0x0000000225257824 */ /* 0x000fe200078e00ff */
[----:B------:R-:W-:Y:S02]  /*0870*/  LOP3.LUT R2, R39, R2, R8, 0x78, !PT ;  /* 0x0000000227027212 */ /* 0x000fe400078e7808 */
[----:B------:R-:W-:-:S02]  /*0880*/  SHF.R.S32.HI R38, RZ, 0x1f, R38 ;  /* 0x0000001fff267819 */ /* 0x000fc40000011426 */
[----:B------:R-:W-:Y:S02]  /*0890*/  LOP3.LUT R39, R2, R3, R7, 0x78, !PT ;  /* 0x0000000302277212 */ /* 0x000fe400078e7807 */
[----:B------:R-:W0:Y:S01]  /*08a0*/  LDC.64 R2, c[0x0][0x380] ;  /* 0x0000e000ff027b82 */ /* 0x000e220000000a00 */
[----:B------:R-:W-:Y:S02]  /*08b0*/  SHF.R.S32.HI R40, RZ, 0x1f, R40 ;  /* 0x0000001fff287819 */ /* 0x000fe40000011428 */
[----:B------:R-:W-:Y:S02]  /*08c0*/  LOP3.LUT R38, R39, R38, R6, 0x78, !PT ;  /* 0x0000002627267212 */ /* 0x000fe400078e7806 */
[----:B------:R-:W-:Y:S02]  /*08d0*/  SHF.R.S32.HI R39, RZ, 0x1f, R37 ;  /* 0x0000001fff277819 */ /* 0x000fe40000011425 */
[----:B------:R-:W-:-:S04]  /*08e0*/  LOP3.LUT R37, R38, R40, R5, 0x78, !PT ;  /* 0x0000002826257212 */ /* 0x000fc800078e7805 */
[----:B------:R-:W-:Y:S01]  /*08f0*/  LOP3.LUT R37, R37, R39, R4, 0x78, !PT ;  /* 0x0000002725257212 */ /* 0x000fe200078e7804 */
[--C-:B------:R-:W-:Y:S02]  /*0900*/  IMAD R39, R35, UR5, R36.reuse ;  /* 0x0000000523277c24 */ /* 0x100fe4000f8e0224 */
[----:B------:R-:W-:Y:S02]  /*0910*/  IMAD R36, R0, UR4, R36 ;  /* 0x0000000400247c24 */ /* 0x000fe4000f8e0224 */
[----:B------:R-:W-:-:S03]  /*0920*/  VIADD R37, R37, 0x1 ;  /* 0x0000000125257836 */ /* 0x000fc60000000000 */
[----:B------:R-:W-:Y:S02]  /*0930*/  ISETP.GE.U32.AND P0, PT, R36, UR8, PT ;  /* 0x0000000824007c0c */ /* 0x000fe4000bf06070 */
[----:B------:R-:W-:Y:S01]  /*0940*/  I2FP.F32.U32 R37, R37 ;  /* 0x0000002500257245 */ /* 0x000fe20000201000 */
[----:B0-----:R-:W-:-:S04]  /*0950*/  IMAD.WIDE.U32 R2, R39, 0x4, R2 ;  /* 0x0000000427027825 */ /* 0x001fc800078e0002 */
[----:B------:R-:W-:-:S05]  /*0960*/  FMUL R37, R37, 4.6566128730773925781e-10 ;  /* 0x3000000025257820 */ /* 0x000fca0000400000 */
[----:B------:R1:W-:Y:S01]  /*0970*/  STG.E desc[UR6][R2.64], R37 ;  /* 0x0000002502007986 */ /* 0x0003e2000c101906 */
[----:B------:R-:W-:Y:S05]  /*0980*/  @!P0 BRA `(.L_x_33) ;  /* 0xfffffff800588947 */ /* 0x000fea000383ffff */
[----:B------:R-:W-:Y:S05]  /*0990*/  EXIT ;  /* 0x000000000000794d */ /* 0x000fea0003800000 */
.L_x_34:
        /* <DEDUP_REMOVED lines=14> */
.L_x_37:


//--------------------- .nv.shared.reserved.0     --------------------------
	.section	.nv.shared.reserved.0,"aw",@nobits
	.weak		__nv_reservedSMEM_offset_0_alias
	.size		__nv_reservedSMEM_offset_0_alias, 0, 64
	.other		__nv_reservedSMEM_offset_0_alias,@"STO_CUDA_RESERVED_SHARED STV_DEFAULT"
__nv_reservedSMEM_offset_0_alias:
	.zero		0
	.zero		64


//--------------------- .nv.constant0._Z16inverseCNDKernelPfPjj --------------------------
	.section	.nv.constant0._Z16inverseCNDKernelPfPjj,"a",@progbits
	.sectionflags	@""
	.align	4
.nv.constant0._Z16inverseCNDKernelPfPjj:
	.zero		916


//--------------------- .nv.constant0._Z26quasirandomGeneratorKernelPfjj --------------------------
	.section	.nv.constant0._Z26quasirandomGeneratorKernelPfjj,"a",@progbits
	.sectionflags	@""
	.align	4
.nv.constant0._Z26quasirandomGeneratorKernelPfjj:
	.zero		912


//--------------------- SYMBOLS --------------------------

	.type		.nv.reservedSmem.offset0,@object
	.size		.nv.reservedSmem.offset0,0x4
